	.headerflags	@"EF_CUDA_TEXMODE_UNIFIED EF_CUDA_64BIT_ADDRESS EF_CUDA_SM86 EF_CUDA_VIRTUAL_SM(EF_CUDA_SM86)"
	.elftype	@"ET_EXEC"


//--------------------- .nv.info                  --------------------------
	.section	.nv.info,"",@"SHT_CUDA_INFO"
	.align	4


	//----- nvinfo : EIATTR_REGCOUNT
	.align		4
        /*0000*/ 	.byte	0x04, 0x2f
        /*0002*/ 	.short	(.L_3 - .L_2)
	.align		4
.L_2:
        /*0004*/ 	.word	index@(l2norm_fwd_kernel)
        /*0008*/ 	.word	0x0000007f


	//----- nvinfo : EIATTR_MAX_STACK_SIZE
	.align		4
.L_3:
        /*000c*/ 	.byte	0x04, 0x23
        /*000e*/ 	.short	(.L_5 - .L_4)
	.align		4
.L_4:
        /*0010*/ 	.word	index@(l2norm_fwd_kernel)
        /*0014*/ 	.word	0x00000000


	//----- nvinfo : EIATTR_MIN_STACK_SIZE
	.align		4
.L_5:
        /*0018*/ 	.byte	0x04, 0x12
        /*001a*/ 	.short	(.L_7 - .L_6)
	.align		4
.L_6:
        /*001c*/ 	.word	index@(l2norm_fwd_kernel)
        /*0020*/ 	.word	0x00000000


	//----- nvinfo : EIATTR_FRAME_SIZE
	.align		4
.L_7:
        /*0024*/ 	.byte	0x04, 0x11
        /*0026*/ 	.short	(.L_9 - .L_8)
	.align		4
.L_8:
        /*0028*/ 	.word	index@(l2norm_fwd_kernel)
        /*002c*/ 	.word	0x00000000
.L_9:


//--------------------- .nv.info.l2norm_fwd_kernel --------------------------
	.section	.nv.info.l2norm_fwd_kernel,"",@"SHT_CUDA_INFO"
	.align	4


	//----- nvinfo : EIATTR_CUDA_API_VERSION
	.align		4
        /*0000*/ 	.byte	0x04, 0x37
        /*0002*/ 	.short	(.L_11 - .L_10)
.L_10:
        /*0004*/ 	.word	0x0000007b


	//----- nvinfo : EIATTR_SW2861232_WAR
	.align		4
.L_11:
        /*0008*/ 	.byte	0x01, 0x35
	.zero		2


	//----- nvinfo : EIATTR_PARAM_CBANK
	.align		4
        /*000c*/ 	.byte	0x04, 0x0a
        /*000e*/ 	.short	(.L_13 - .L_12)
	.align		4
.L_12:
        /*0010*/ 	.word	index@(.nv.constant0.l2norm_fwd_kernel)
        /*0014*/ 	.short	0x0160
        /*0016*/ 	.short	0x001c


	//----- nvinfo : EIATTR_CBANK_PARAM_SIZE
	.align		4
.L_13:
        /*0018*/ 	.byte	0x03, 0x19
        /*001a*/ 	.short	0x001c


	//----- nvinfo : EIATTR_KPARAM_INFO
	.align		4
        /*001c*/ 	.byte	0x04, 0x17
        /*001e*/ 	.short	(.L_15 - .L_14)
.L_14:
        /*0020*/ 	.word	0x00000000
        /*0024*/ 	.short	0x0003
        /*0026*/ 	.short	0x0018
        /*0028*/ 	.byte	0x00, 0xf0, 0x11, 0x00


	//----- nvinfo : EIATTR_KPARAM_INFO
	.align		4
.L_15:
        /*002c*/ 	.byte	0x04, 0x17
        /*002e*/ 	.short	(.L_17 - .L_16)
.L_16:
        /*0030*/ 	.word	0x00000000
        /*0034*/ 	.short	0x0002
        /*0036*/ 	.short	0x0010
        /*0038*/ 	.byte	0x00, 0xf0, 0x21, 0x00


	//----- nvinfo : EIATTR_KPARAM_INFO
	.align		4
.L_17:
        /*003c*/ 	.byte	0x04, 0x17
        /*003e*/ 	.short	(.L_19 - .L_18)
.L_18:
        /*0040*/ 	.word	0x00000000
        /*0044*/ 	.short	0x0001
        /*0046*/ 	.short	0x0008
        /*0048*/ 	.byte	0x00, 0xf0, 0x21, 0x00


	//----- nvinfo : EIATTR_KPARAM_INFO
	.align		4
.L_19:
        /*004c*/ 	.byte	0x04, 0x17
        /*004e*/ 	.short	(.L_21 - .L_20)
.L_20:
        /*0050*/ 	.word	0x00000000
        /*0054*/ 	.short	0x0000
        /*0056*/ 	.short	0x0000
        /*0058*/ 	.byte	0x00, 0xf0, 0x21, 0x00


	//----- nvinfo : EIATTR_MAXREG_COUNT
	.align		4
.L_21:
        /*005c*/ 	.byte	0x03, 0x1b
        /*005e*/ 	.short	0x00ff


	//----- nvinfo : EIATTR_COOP_GROUP_MASK_REGIDS
	.align		4
        /*0060*/ 	.byte	0x04, 0x29
        /*0062*/ 	.short	(.L_23 - .L_22)


	//   ....[0]....
.L_22:
        /*0064*/ 	.word	0xffffffff


	//   ....[1]....
        /*0068*/ 	.word	0xffffffff


	//   ....[2]....
        /*006c*/ 	.word	0xffffffff


	//   ....[3]....
        /*0070*/ 	.word	0xffffffff


	//   ....[4]....
        /*0074*/ 	.word	0xffffffff


	//   ....[5]....
        /*0078*/ 	.word	0xffffffff


	//   ....[6]....
        /*007c*/ 	.word	0xffffffff


	//   ....[7]....
        /*0080*/ 	.word	0xffffffff


	//   ....[8]....
        /*0084*/ 	.word	0xffffffff


	//   ....[9]....
        /*0088*/ 	.word	0xffffffff


	//   ....[10]....
        /*008c*/ 	.word	0xffffffff


	//   ....[11]....
        /*0090*/ 	.word	0xffffffff


	//   ....[12]....
        /*0094*/ 	.word	0xffffffff


	//   ....[13]....
        /*0098*/ 	.word	0xffffffff


	//   ....[14]....
        /*009c*/ 	.word	0xffffffff


	//   ....[15]....
        /*00a0*/ 	.word	0xffffffff


	//   ....[16]....
        /*00a4*/ 	.word	0xffffffff


	//   ....[17]....
        /*00a8*/ 	.word	0xffffffff


	//   ....[18]....
        /*00ac*/ 	.word	0xffffffff


	//   ....[19]....
        /*00b0*/ 	.word	0xffffffff


	//   ....[20]....
        /*00b4*/ 	.word	0xffffffff


	//   ....[21]....
        /*00b8*/ 	.word	0xffffffff


	//   ....[22]....
        /*00bc*/ 	.word	0xffffffff


	//   ....[23]....
        /*00c0*/ 	.word	0xffffffff


	//   ....[24]....
        /*00c4*/ 	.word	0xffffffff


	//   ....[25]....
        /*00c8*/ 	.word	0xffffffff


	//   ....[26]....
        /*00cc*/ 	.word	0xffffffff


	//   ....[27]....
        /*00d0*/ 	.word	0xffffffff


	//   ....[28]....
        /*00d4*/ 	.word	0xffffffff


	//   ....[29]....
        /*00d8*/ 	.word	0xffffffff


	//   ....[30]....
        /*00dc*/ 	.word	0xffffffff


	//   ....[31]....
        /*00e0*/ 	.word	0xffffffff


	//   ....[32]....
        /*00e4*/ 	.word	0xffffffff


	//   ....[33]....
        /*00e8*/ 	.word	0xffffffff


	//   ....[34]....
        /*00ec*/ 	.word	0xffffffff


	//   ....[35]....
        /*00f0*/ 	.word	0xffffffff


	//   ....[36]....
        /*00f4*/ 	.word	0xffffffff


	//   ....[37]....
        /*00f8*/ 	.word	0xffffffff


	//   ....[38]....
        /*00fc*/ 	.word	0xffffffff


	//   ....[39]....
        /*0100*/ 	.word	0xffffffff


	//   ....[40]....
        /*0104*/ 	.word	0xffffffff


	//   ....[41]....
        /*0108*/ 	.word	0xffffffff


	//   ....[42]....
        /*010c*/ 	.word	0xffffffff


	//   ....[43]....
        /*0110*/ 	.word	0xffffffff


	//   ....[44]....
        /*0114*/ 	.word	0xffffffff


	//   ....[45]....
        /*0118*/ 	.word	0xffffffff


	//   ....[46]....
        /*011c*/ 	.word	0xffffffff


	//   ....[47]....
        /*0120*/ 	.word	0xffffffff


	//   ....[48]....
        /*0124*/ 	.word	0xffffffff


	//   ....[49]....
        /*0128*/ 	.word	0xffffffff


	//   ....[50]....
        /*012c*/ 	.word	0xffffffff


	//   ....[51]....
        /*0130*/ 	.word	0xffffffff


	//   ....[52]....
        /*0134*/ 	.word	0xffffffff


	//   ....[53]....
        /*0138*/ 	.word	0xffffffff


	//   ....[54]....
        /*013c*/ 	.word	0xffffffff


	//   ....[55]....
        /*0140*/ 	.word	0xffffffff


	//   ....[56]....
        /*0144*/ 	.word	0xffffffff


	//   ....[57]....
        /*0148*/ 	.word	0xffffffff


	//   ....[58]....
        /*014c*/ 	.word	0xffffffff


	//   ....[59]....
        /*0150*/ 	.word	0xffffffff


	//   ....[60]....
        /*0154*/ 	.word	0xffffffff


	//   ....[61]....
        /*0158*/ 	.word	0xffffffff


	//   ....[62]....
        /*015c*/ 	.word	0xffffffff


	//   ....[63]....
        /*0160*/ 	.word	0xffffffff


	//----- nvinfo : EIATTR_COOP_GROUP_INSTR_OFFSETS
	.align		4
.L_23:
        /*0164*/ 	.byte	0x04, 0x28
        /*0166*/ 	.short	(.L_25 - .L_24)


	//   ....[0]....
.L_24:
        /*0168*/ 	.word	0x00000410


	//   ....[1]....
        /*016c*/ 	.word	0x00000430


	//   ....[2]....
        /*0170*/ 	.word	0x00000480


	//   ....[3]....
        /*0174*/ 	.word	0x00000560


	//   ....[4]....
        /*0178*/ 	.word	0x000011e0


	//   ....[5]....
        /*017c*/ 	.word	0x00001200


	//   ....[6]....
        /*0180*/ 	.word	0x00001220


	//   ....[7]....
        /*0184*/ 	.word	0x00001240


	//   ....[8]....
        /*0188*/ 	.word	0x00001510


	//   ....[9]....
        /*018c*/ 	.word	0x00001530


	//   ....[10]....
        /*0190*/ 	.word	0x00001550


	//   ....[11]....
        /*0194*/ 	.word	0x00001570


	//   ....[12]....
        /*0198*/ 	.word	0x00001830


	//   ....[13]....
        /*019c*/ 	.word	0x00001850


	//   ....[14]....
        /*01a0*/ 	.word	0x00001870


	//   ....[15]....
        /*01a4*/ 	.word	0x00001890


	//   ....[16]....
        /*01a8*/ 	.word	0x00001b20


	//   ....[17]....
        /*01ac*/ 	.word	0x00001b40


	//   ....[18]....
        /*01b0*/ 	.word	0x00001b60


	//   ....[19]....
        /*01b4*/ 	.word	0x00001b80


	//   ....[20]....
        /*01b8*/ 	.word	0x00001e40


	//   ....[21]....
        /*01bc*/ 	.word	0x00001e60


	//   ....[22]....
        /*01c0*/ 	.word	0x00001e80


	//   ....[23]....
        /*01c4*/ 	.word	0x00001ea0


	//   ....[24]....
        /*01c8*/ 	.word	0x00002150


	//   ....[25]....
        /*01cc*/ 	.word	0x00002170


	//   ....[26]....
        /*01d0*/ 	.word	0x00002190


	//   ....[27]....
        /*01d4*/ 	.word	0x000021b0


	//   ....[28]....
        /*01d8*/ 	.word	0x00002460


	//   ....[29]....
        /*01dc*/ 	.word	0x00002480


	//   ....[30]....
        /*01e0*/ 	.word	0x000024a0


	//   ....[31]....
        /*01e4*/ 	.word	0x000024c0


	//   ....[32]....
        /*01e8*/ 	.word	0x00002770


	//   ....[33]....
        /*01ec*/ 	.word	0x00002790


	//   ....[34]....
        /*01f0*/ 	.word	0x000027b0


	//   ....[35]....
        /*01f4*/ 	.word	0x000027d0


	//   ....[36]....
        /*01f8*/ 	.word	0x00002a80


	//   ....[37]....
        /*01fc*/ 	.word	0x00002aa0


	//   ....[38]....
        /*0200*/ 	.word	0x00002ac0


	//   ....[39]....
        /*0204*/ 	.word	0x00002b00


	//   ....[40]....
        /*0208*/ 	.word	0x00002c20


	//   ....[41]....
        /*020c*/ 	.word	0x00002c40


	//   ....[42]....
        /*0210*/ 	.word	0x00002c60


	//   ....[43]....
        /*0214*/ 	.word	0x00002c80


	//   ....[44]....
        /*0218*/ 	.word	0x00002dc0


	//   ....[45]....
        /*021c*/ 	.word	0x00002de0


	//   ....[46]....
        /*0220*/ 	.word	0x00002e00


	//   ....[47]....
        /*0224*/ 	.word	0x00002e20


	//   ....[48]....
        /*0228*/ 	.word	0x00002f60


	//   ....[49]....
        /*022c*/ 	.word	0x00002f80


	//   ....[50]....
        /*0230*/ 	.word	0x00002fa0


	//   ....[51]....
        /*0234*/ 	.word	0x00002fc0


	//   ....[52]....
        /*0238*/ 	.word	0x00003110


	//   ....[53]....
        /*023c*/ 	.word	0x00003130


	//   ....[54]....
        /*0240*/ 	.word	0x00003150


	//   ....[55]....
        /*0244*/ 	.word	0x00003170


	//   ....[56]....
        /*0248*/ 	.word	0x000032b0


	//   ....[57]....
        /*024c*/ 	.word	0x000032d0


	//   ....[58]....
        /*0250*/ 	.word	0x000032f0


	//   ....[59]....
        /*0254*/ 	.word	0x00003320


	//   ....[60]....
        /*0258*/ 	.word	0x00003460


	//   ....[61]....
        /*025c*/ 	.word	0x00003480


	//   ....[62]....
        /*0260*/ 	.word	0x000034b0


	//   ....[63]....
        /*0264*/ 	.word	0x00003510


	//----- nvinfo : EIATTR_EXIT_INSTR_OFFSETS
	.align		4
.L_25:
        /*0268*/ 	.byte	0x04, 0x1c
        /*026a*/ 	.short	(.L_27 - .L_26)


	//   ....[0]....
.L_26:
        /*026c*/ 	.word	0x000040e0


	//   ....[1]....
        /*0270*/ 	.word	0x00004140


	//----- nvinfo : EIATTR_MAX_THREADS
	.align		4
.L_27:
        /*0274*/ 	.byte	0x04, 0x05
        /*0276*/ 	.short	(.L_29 - .L_28)
.L_28:
        /*0278*/ 	.word	0x00000080
        /*027c*/ 	.word	0x00000001
        /*0280*/ 	.word	0x00000001
.L_29:


//--------------------- .nv.rel.action            --------------------------
	.section	.nv.rel.action,"",@"SHT_CUDA_RELOCINFO"
	.align	8
	.sectionentsize	8
        /*0000*/ 	.byte	0x73, 0x00, 0x00, 0x00, 0x00, 0x00, 0x00, 0x00, 0x00, 0x00, 0x00, 0x11, 0x25, 0x00, 0x05, 0x36


//--------------------- .nv.constant0.l2norm_fwd_kernel --------------------------
	.section	.nv.constant0.l2norm_fwd_kernel,"a",@progbits
	.align	4
.nv.constant0.l2norm_fwd_kernel:
	.zero		380


//--------------------- .text.l2norm_fwd_kernel   --------------------------
	.section	.text.l2norm_fwd_kernel,"ax",@progbits
	.sectionflags	@"SHF_BARRIERS=1"
	.sectioninfo	@"SHI_REGISTERS=127"
	.align	128
        .global         l2norm_fwd_kernel
        .type           l2norm_fwd_kernel,@function
        .size           l2norm_fwd_kernel,(.L_x_1 - l2norm_fwd_kernel)
        .other          l2norm_fwd_kernel,@"STO_CUDA_ENTRY STV_DEFAULT"
l2norm_fwd_kernel:
.text.l2norm_fwd_kernel:
[----:B------:R-:W-:-:S02]  /*0000*/  MOV R1, c[0x0][0x28] ;  /* 0x00000a0000017a02 */ /* 0x000fc40000000f00 */
[----:B------:R-:W0:Y:S01]  /*0010*/  S2R R0, SR_TID.X ;  /* 0x0000000000007919 */ /* 0x000e220000002100 */
[----:B------:R-:W-:Y:S01]  /*0020*/  CS2R R88, SRZ ;  /* 0x0000000000587805 */ /* 0x000fe2000001ff00 */
[----:B------:R-:W-:Y:S01]  /*0030*/  CS2R R90, SRZ ;  /* 0x00000000005a7805 */ /* 0x000fe2000001ff00 */
[----:B------:R-:W-:Y:S01]  /*0040*/  ULDC.64 UR4, c[0x0][0x118] ;  /* 0x0000460000047ab9 */ /* 0x000fe20000000a00 */
[----:B------:R-:W1:Y:S01]  /*0050*/  S2R R5, SR_CTAID.X ;  /* 0x0000000000057919 */ /* 0x000e620000002500 */
[----:B0-----:R-:W-:Y:S02]  /*0060*/  SHF.R.U32.HI R4, RZ, 0x4, R0 ;  /* 0x00000004ff047819 */ /* 0x001fe40000011600 */
[----:B------:R-:W-:Y:S02]  /*0070*/  SHF.L.U32 R2, R0, 0x3, RZ ;  /* 0x0000000300027819 */ /* 0x000fe400000006ff */
[----:B-1----:R-:W-:Y:S02]  /*0080*/  SHF.L.U32 R5, R5, 0x7, RZ ;  /* 0x0000000705057819 */ /* 0x002fe400000006ff */
[----:B------:R-:W-:-:S02]  /*0090*/  SGXT.U32 R4, R4, 0x3 ;  /* 0x000000030404781a */ /* 0x000fc40000000000 */
[----:B------:R-:W-:Y:S02]  /*00a0*/  LOP3.LUT R20, R2, 0x78, RZ, 0xc0, !PT ;  /* 0x0000007802147812 */ /* 0x000fe400078ec0ff */
[----:B------:R-:W-:Y:S02]  /*00b0*/  LOP3.LUT R7, R5, R4, RZ, 0xfc, !PT ;  /* 0x0000000405077212 */ /* 0x000fe400078efcff */
[----:B------:R-:W-:Y:S01]  /*00c0*/  SHF.R.S32.HI R2, RZ, 0x1f, R5 ;  /* 0x0000001fff027819 */ /* 0x000fe20000011405 */
[----:B------:R-:W-:Y:S01]  /*00d0*/  IMAD.WIDE.U32 R20, R20, 0x2, RZ ;  /* 0x0000000214147825 */ /* 0x000fe200078e00ff */
[C---:B------:R-:W-:Y:S02]  /*00e0*/  SHF.L.U32 R3, R7.reuse, 0x8, RZ ;  /* 0x0000000807037819 */ /* 0x040fe400000006ff */
[C---:B------:R-:W-:Y:S02]  /*00f0*/  ISETP.GE.U32.AND P0, PT, R7.reuse, 0x1230, PT ;  /* 0x000012300700780c */ /* 0x040fe40003f06070 */
[----:B------:R-:W-:-:S02]  /*0100*/  SHF.L.U64.HI R7, R7, 0x8, R2 ;  /* 0x0000000807077819 */ /* 0x000fc40000010202 */
[----:B------:R-:W-:Y:S02]  /*0110*/  LOP3.LUT R98, R3, R20, RZ, 0xfc, !PT ;  /* 0x0000001403627212 */ /* 0x000fe400078efcff */
[----:B------:R-:W-:Y:S02]  /*0120*/  ISETP.GE.U32.AND.EX P0, PT, R2, RZ, PT, P0 ;  /* 0x000000ff0200720c */ /* 0x000fe40003f06100 */
[----:B------:R-:W-:Y:S02]  /*0130*/  LOP3.LUT R22, R7, R21, RZ, 0xfc, !PT ;  /* 0x0000001507167212 */ /* 0x000fe400078efcff */
[----:B------:R-:W-:-:S04]  /*0140*/  IADD3 R6, P1, R98, c[0x0][0x160], RZ ;  /* 0x0000580062067a10 */ /* 0x000fc80007f3e0ff */
[----:B------:R-:W-:-:S05]  /*0150*/  IADD3.X R7, R22, c[0x0][0x164], RZ, P1, !PT ;  /* 0x0000590016077a10 */ /* 0x000fca0000ffe4ff */
[----:B------:R-:W2:Y:S01]  /*0160*/  @!P0 LDG.E.128 R88, [R6.64] ;  /* 0x0000000406588981 */ /* 0x000ea2000c1e1d00 */
[C-C-:B------:R-:W-:Y:S01]  /*0170*/  LOP3.LUT R23, R5.reuse, 0x8, R4.reuse, 0xfe, !PT ;  /* 0x0000000805177812 */ /* 0x140fe200078efe04 */
[----:B------:R-:W-:Y:S01]  /*0180*/  CS2R R16, SRZ ;  /* 0x0000000000107805 */ /* 0x000fe2000001ff00 */
[----:B------:R-:W-:Y:S01]  /*0190*/  CS2R R18, SRZ ;  /* 0x0000000000127805 */ /* 0x000fe2000001ff00 */
[--C-:B------:R-:W-:Y:S02]  /*01a0*/  LOP3.LUT R69, R5, 0x10, R4.reuse, 0xfe, !PT ;  /* 0x0000001005457812 */ /* 0x100fe400078efe04 */
[----:B------:R-:W-:Y:S02]  /*01b0*/  ISETP.GE.U32.AND P1, PT, R23, 0x1230, PT ;  /* 0x000012301700780c */ /* 0x000fe40003f26070 */
[----:B------:R-:W-:Y:S02]  /*01c0*/  LOP3.LUT R29, R5, 0x20, R4, 0xfe, !PT ;  /* 0x00000020051d7812 */ /* 0x000fe400078efe04 */
[----:B------:R-:W-:-:S02]  /*01d0*/  ISETP.GE.U32.AND.EX P2, PT, R2, RZ, PT, P1 ;  /* 0x000000ff0200720c */ /* 0x000fc40003f46110 */
[----:B------:R-:W-:Y:S02]  /*01e0*/  SHF.L.U32 R115, R69, 0x8, RZ ;  /* 0x0000000845737819 */ /* 0x000fe400000006ff */
[--C-:B------:R-:W-:Y:S02]  /*01f0*/  LOP3.LUT R27, R5, 0x30, R4.reuse, 0xfe, !PT ;  /* 0x00000030051b7812 */ /* 0x100fe400078efe04 */
[----:B------:R-:W-:Y:S02]  /*0200*/  SHF.L.U32 R61, R29, 0x8, RZ ;  /* 0x000000081d3d7819 */ /* 0x000fe400000006ff */
[C-C-:B------:R-:W-:Y:S02]  /*0210*/  LOP3.LUT R53, R5.reuse, 0x40, R4.reuse, 0xfe, !PT ;  /* 0x0000004005357812 */ /* 0x140fe400078efe04 */
[C-C-:B------:R-:W-:Y:S02]  /*0220*/  LOP3.LUT R75, R5.reuse, 0x70, R4.reuse, 0xfe, !PT ;  /* 0x00000070054b7812 */ /* 0x140fe400078efe04 */
[----:B------:R-:W-:-:S02]  /*0230*/  LOP3.LUT R51, R5, 0x38, R4, 0xfe, !PT ;  /* 0x0000003805337812 */ /* 0x000fc400078efe04 */
[C-C-:B------:R-:W-:Y:S02]  /*0240*/  LOP3.LUT R77, R5.reuse, 0x50, R4.reuse, 0xfe, !PT ;  /* 0x00000050054d7812 */ /* 0x140fe400078efe04 */
[C-C-:B------:R-:W-:Y:S02]  /*0250*/  LOP3.LUT R83, R5.reuse, 0x48, R4.reuse, 0xfe, !PT ;  /* 0x0000004805537812 */ /* 0x140fe400078efe04 */
[C-C-:B------:R-:W-:Y:S02]  /*0260*/  LOP3.LUT R31, R5.reuse, 0x18, R4.reuse, 0xfe, !PT ;  /* 0x00000018051f7812 */ /* 0x140fe400078efe04 */
[C-C-:B------:R-:W-:Y:S02]  /*0270*/  LOP3.LUT R25, R5.reuse, 0x28, R4.reuse, 0xfe, !PT ;  /* 0x0000002805197812 */ /* 0x140fe400078efe04 */
[C-C-:B------:R-:W-:Y:S02]  /*0280*/  LOP3.LUT R55, R5.reuse, 0x58, R4.reuse, 0xfe, !PT ;  /* 0x0000005805377812 */ /* 0x140fe400078efe04 */
[----:B------:R-:W-:-:S02]  /*0290*/  LOP3.LUT R63, R5, 0x60, R4, 0xfe, !PT ;  /* 0x00000060053f7812 */ /* 0x000fc400078efe04 */
[C-C-:B------:R-:W-:Y:S02]  /*02a0*/  LOP3.LUT R65, R5.reuse, 0x68, R4.reuse, 0xfe, !PT ;  /* 0x0000006805417812 */ /* 0x140fe400078efe04 */
[----:B------:R-:W-:Y:S02]  /*02b0*/  LOP3.LUT R79, R5, 0x78, R4, 0xfe, !PT ;  /* 0x00000078054f7812 */ /* 0x000fe400078efe04 */
[----:B------:R-:W-:Y:S02]  /*02c0*/  MOV R80, 0x3e800000 ;  /* 0x3e80000000507802 */ /* 0x000fe40000000f00 */
[----:B------:R-:W-:Y:S01]  /*02d0*/  P2R R116, PR, RZ, 0x1 ;  /* 0x00000001ff747803 */ /* 0x000fe20000000000 */
[--C-:B--2---:R-:W-:Y:S02]  /*02e0*/  HADD2.F32 R76, -RZ, R88.reuse.H1_H1 ;  /* 0x30000058ff4c7230 */ /* 0x104fe40000004100 */
[--C-:B------:R-:W-:Y:S02]  /*02f0*/  HADD2.F32 R120, -RZ, R89.reuse.H0_H0 ;  /* 0x20000059ff787230 */ /* 0x100fe40000004100 */
[----:B------:R-:W-:Y:S01]  /*0300*/  HADD2.F32 R122, -RZ, R89.H1_H1 ;  /* 0x30000059ff7a7230 */ /* 0x000fe20000004100 */
[----:B------:R-:W-:Y:S01]  /*0310*/  FMUL R3, R76, R76 ;  /* 0x0000004c4c037220 */ /* 0x000fe20000400000 */
[----:B------:R-:W-:-:S02]  /*0320*/  HADD2.F32 R88, -RZ, R88.H0_H0 ;  /* 0x20000058ff587230 */ /* 0x000fc40000004100 */
[--C-:B------:R-:W-:Y:S02]  /*0330*/  HADD2.F32 R78, -RZ, R90.reuse.H0_H0 ;  /* 0x2000005aff4e7230 */ /* 0x100fe40000004100 */
[----:B------:R-:W-:Y:S01]  /*0340*/  HADD2.F32 R124, -RZ, R90.H1_H1 ;  /* 0x3000005aff7c7230 */ /* 0x000fe20000004100 */
[----:B------:R-:W-:Y:S01]  /*0350*/  FFMA R3, R88, R88, R3 ;  /* 0x0000005858037223 */ /* 0x000fe20000000003 */
[--C-:B------:R-:W-:Y:S02]  /*0360*/  HADD2.F32 R118, -RZ, R91.reuse.H0_H0 ;  /* 0x2000005bff767230 */ /* 0x100fe40000004100 */
[----:B------:R-:W-:Y:S01]  /*0370*/  HADD2.F32 R74, -RZ, R91.H1_H1 ;  /* 0x3000005bff4a7230 */ /* 0x000fe20000004100 */
[----:B------:R-:W-:Y:S01]  /*0380*/  FFMA R3, R120, R120, R3 ;  /* 0x0000007878037223 */ /* 0x000fe20000000003 */
[----:B------:R-:W-:Y:S02]  /*0390*/  ISETP.GE.U32.AND P5, PT, R69, 0x1230, PT ;  /* 0x000012304500780c */ /* 0x000fe40003fa6070 */
[----:B------:R-:W-:Y:S01]  /*03a0*/  SHF.L.U64.HI R107, R29, 0x8, R2 ;  /* 0x000000081d6b7819 */ /* 0x000fe20000010202 */
[----:B------:R-:W-:Y:S01]  /*03b0*/  FFMA R3, R122, R122, R3 ;  /* 0x0000007a7a037223 */ /* 0x000fe20000000003 */
[----:B------:R-:W-:-:S03]  /*03c0*/  P2R R113, PR, RZ, 0x4 ;  /* 0x00000004ff717803 */ /* 0x000fc60000000000 */
[----:B------:R-:W-:-:S04]  /*03d0*/  FFMA R3, R78, R78, R3 ;  /* 0x0000004e4e037223 */ /* 0x000fc80000000003 */
[----:B------:R-:W-:-:S04]  /*03e0*/  FFMA R3, R124, R124, R3 ;  /* 0x0000007c7c037223 */ /* 0x000fc80000000003 */
[----:B------:R-:W-:-:S04]  /*03f0*/  FFMA R3, R118, R118, R3 ;  /* 0x0000007676037223 */ /* 0x000fc80000000003 */
[----:B------:R-:W-:-:S05]  /*0400*/  FFMA R3, R74, R74, R3 ;  /* 0x0000004a4a037223 */ /* 0x000fca0000000003 */
[----:B------:R-:W0:Y:S02]  /*0410*/  SHFL.BFLY PT, R6, R3, 0x8, 0x1f ;  /* 0x0d001f0003067f89 */ /* 0x000e2400000e0000 */
[----:B0-----:R-:W-:-:S05]  /*0420*/  FADD R8, R3, R6 ;  /* 0x0000000603087221 */ /* 0x001fca0000000000 */
[----:B------:R-:W0:Y:S02]  /*0430*/  SHFL.BFLY PT, R7, R8, 0x4, 0x1f ;  /* 0x0c801f0008077f89 */ /* 0x000e2400000e0000 */
[----:B0-----:R-:W-:Y:S01]  /*0440*/  FADD R9, R8, R7 ;  /* 0x0000000708097221 */ /* 0x001fe20000000000 */
[C---:B------:R-:W-:Y:S02]  /*0450*/  SHF.L.U32 R7, R23.reuse, 0x8, RZ ;  /* 0x0000000817077819 */ /* 0x040fe400000006ff */
[----:B------:R-:W-:Y:S02]  /*0460*/  SHF.L.U64.HI R23, R23, 0x8, R2 ;  /* 0x0000000817177819 */ /* 0x000fe40000010202 */
[----:B------:R-:W-:Y:S01]  /*0470*/  LOP3.LUT R92, R7, R20, RZ, 0xfc, !PT ;  /* 0x00000014075c7212 */ /* 0x000fe200078efcff */
[----:B------:R-:W0:Y:S01]  /*0480*/  SHFL.BFLY PT, R10, R9, 0x2, 0x1f ;  /* 0x0c401f00090a7f89 */ /* 0x000e2200000e0000 */
[----:B------:R-:W-:Y:S02]  /*0490*/  LOP3.LUT R23, R23, R21, RZ, 0xfc, !PT ;  /* 0x0000001517177212 */ /* 0x000fe400078efcff */
[----:B------:R-:W-:-:S04]  /*04a0*/  IADD3 R6, P1, R92, c[0x0][0x160], RZ ;  /* 0x000058005c067a10 */ /* 0x000fc80007f3e0ff */
[----:B------:R-:W-:-:S05]  /*04b0*/  IADD3.X R7, R23, c[0x0][0x164], RZ, P1, !PT ;  /* 0x0000590017077a10 */ /* 0x000fca0000ffe4ff */
[----:B------:R1:W2:Y:S01]  /*04c0*/  @!P2 LDG.E.128 R16, [R6.64] ;  /* 0x000000040610a981 */ /* 0x0002a2000c1e1d00 */
[----:B------:R-:W-:Y:S02]  /*04d0*/  SHF.L.U64.HI R69, R69, 0x8, R2 ;  /* 0x0000000845457819 */ /* 0x000fe40000010202 */
[-C--:B------:R-:W-:Y:S02]  /*04e0*/  LOP3.LUT R115, R115, R20.reuse, RZ, 0xfc, !PT ;  /* 0x0000001473737212 */ /* 0x080fe400078efcff */
[----:B------:R-:W-:Y:S02]  /*04f0*/  SHF.L.U32 R57, R27, 0x8, RZ ;  /* 0x000000081b397819 */ /* 0x000fe400000006ff */
[----:B------:R-:W-:Y:S02]  /*0500*/  LOP3.LUT R108, R61, R20, RZ, 0xfc, !PT ;  /* 0x000000143d6c7212 */ /* 0x000fe400078efcff */
[----:B------:R-:W-:Y:S02]  /*0510*/  SHF.L.U32 R47, R53, 0x8, RZ ;  /* 0x00000008352f7819 */ /* 0x000fe400000006ff */
[----:B-1----:R-:W-:Y:S01]  /*0520*/  SHF.L.U32 R7, R75, 0x8, RZ ;  /* 0x000000084b077819 */ /* 0x002fe200000006ff */
[----:B0-----:R-:W-:Y:S01]  /*0530*/  FADD R10, R9, R10 ;  /* 0x0000000a090a7221 */ /* 0x001fe20000000000 */
[----:B------:R-:W-:-:S02]  /*0540*/  SHF.L.U64.HI R35, R75, 0x8, R2 ;  /* 0x000000084b237819 */ /* 0x000fc40000010202 */
[--C-:B------:R-:W-:Y:S02]  /*0550*/  SHF.L.U64.HI R49, R51, 0x8, R2.reuse ;  /* 0x0000000833317819 */ /* 0x100fe40000010202 */
[----:B------:R-:W0:Y:S01]  /*0560*/  SHFL.BFLY PT, R3, R10, 0x1, 0x1f ;  /* 0x0c201f000a037f89 */ /* 0x000e2200000e0000 */
[-C--:B------:R-:W-:Y:S02]  /*0570*/  LOP3.LUT R114, R69, R21.reuse, RZ, 0xfc, !PT ;  /* 0x0000001545727212 */ /* 0x080fe400078efcff */
[----:B------:R-:W-:Y:S02]  /*0580*/  IADD3 R34, P4, R115, c[0x0][0x160], RZ ;  /* 0x0000580073227a10 */ /* 0x000fe40007f9e0ff */
[----:B------:R-:W-:Y:S02]  /*0590*/  SHF.L.U64.HI R103, R27, 0x8, R2 ;  /* 0x000000081b677819 */ /* 0x000fe40000010202 */
[----:B------:R-:W-:Y:S02]  /*05a0*/  LOP3.LUT R107, R107, R21, RZ, 0xfc, !PT ;  /* 0x000000156b6b7212 */ /* 0x000fe400078efcff */
[----:B------:R-:W-:-:S02]  /*05b0*/  LOP3.LUT R104, R57, R20, RZ, 0xfc, !PT ;  /* 0x0000001439687212 */ /* 0x000fc400078efcff */
[----:B------:R-:W-:Y:S02]  /*05c0*/  IADD3 R48, P2, R108, c[0x0][0x160], RZ ;  /* 0x000058006c307a10 */ /* 0x000fe40007f5e0ff */
[----:B------:R-:W-:Y:S02]  /*05d0*/  SHF.L.U64.HI R91, R53, 0x8, R2 ;  /* 0x00000008355b7819 */ /* 0x000fe40000010202 */
[----:B------:R-:W-:Y:S02]  /*05e0*/  SHF.L.U32 R15, R77, 0x8, RZ ;  /* 0x000000084d0f7819 */ /* 0x000fe400000006ff */
[-C--:B------:R-:W-:Y:S02]  /*05f0*/  LOP3.LUT R100, R47, R20.reuse, RZ, 0xfc, !PT ;  /* 0x000000142f647212 */ /* 0x080fe400078efcff */
[----:B------:R-:W-:Y:S02]  /*0600*/  LOP3.LUT R4, R7, R20, RZ, 0xfc, !PT ;  /* 0x0000001407047212 */ /* 0x000fe400078efcff */
[----:B------:R-:W-:-:S02]  /*0610*/  LOP3.LUT R7, R35, R21, RZ, 0xfc, !PT ;  /* 0x0000001523077212 */ /* 0x000fc400078efcff */
[----:B------:R-:W-:Y:S01]  /*0620*/  SHF.L.U32 R45, R83, 0x8, RZ ;  /* 0x00000008532d7819 */ /* 0x000fe200000006ff */
[----:B0-----:R-:W-:Y:S01]  /*0630*/  FADD R24, R10, R3 ;  /* 0x000000030a187221 */ /* 0x001fe20000000000 */
[-C--:B------:R-:W-:Y:S02]  /*0640*/  LOP3.LUT R102, R49, R21.reuse, RZ, 0xfc, !PT ;  /* 0x0000001531667212 */ /* 0x080fe400078efcff */
[----:B------:R-:W-:Y:S01]  /*0650*/  IADD3.X R35, R114, c[0x0][0x164], RZ, P4, !PT ;  /* 0x0000590072237a10 */ /* 0x000fe200027fe4ff */
[----:B------:R-:W-:Y:S01]  /*0660*/  FADD R24, R24, c[0x0][0x178] ;  /* 0x00005e0018187621 */ /* 0x000fe20000000000 */
[----:B------:R-:W-:Y:S02]  /*0670*/  LOP3.LUT R103, R103, R21, RZ, 0xfc, !PT ;  /* 0x0000001567677212 */ /* 0x000fe400078efcff */
[----:B------:R-:W-:Y:S02]  /*0680*/  IADD3 R44, P4, R104, c[0x0][0x160], RZ ;  /* 0x00005800682c7a10 */ /* 0x000fe40007f9e0ff */
[----:B------:R-:W-:Y:S01]  /*0690*/  IADD3.X R49, R107, c[0x0][0x164], RZ, P2, !PT ;  /* 0x000059006b317a10 */ /* 0x000fe200017fe4ff */
[----:B------:R-:W0:Y:S01]  /*06a0*/  MUFU.SQRT R24, R24 ;  /* 0x0000001800187308 */ /* 0x000e220000002000 */
[----:B------:R-:W-:-:S02]  /*06b0*/  SHF.L.U64.HI R43, R77, 0x8, R2 ;  /* 0x000000084d2b7819 */ /* 0x000fc40000010202 */
[----:B------:R-:W-:Y:S02]  /*06c0*/  LOP3.LUT R91, R91, R21, RZ, 0xfc, !PT ;  /* 0x000000155b5b7212 */ /* 0x000fe400078efcff */
[-C--:B------:R-:W-:Y:S02]  /*06d0*/  LOP3.LUT R14, R15, R20.reuse, RZ, 0xfc, !PT ;  /* 0x000000140f0e7212 */ /* 0x080fe400078efcff */
[----:B------:R-:W-:Y:S02]  /*06e0*/  IADD3 R60, P2, R100, c[0x0][0x160], RZ ;  /* 0x00005800643c7a10 */ /* 0x000fe40007f5e0ff */
[----:B------:R-:W-:Y:S02]  /*06f0*/  LOP3.LUT R90, R45, R20, RZ, 0xfc, !PT ;  /* 0x000000142d5a7212 */ /* 0x000fe400078efcff */
[----:B------:R-:W-:Y:S02]  /*0700*/  SHF.L.U32 R67, R31, 0x8, RZ ;  /* 0x000000081f437819 */ /* 0x000fe400000006ff */
[----:B------:R-:W-:-:S02]  /*0710*/  IADD3.X R45, R103, c[0x0][0x164], RZ, P4, !PT ;  /* 0x00005900672d7a10 */ /* 0x000fc400027fe4ff */
[----:B------:R-:W-:Y:S02]  /*0720*/  LOP3.LUT R15, R43, R21, RZ, 0xfc, !PT ;  /* 0x000000152b0f7212 */ /* 0x000fe400078efcff */
[----:B------:R-:W-:Y:S02]  /*0730*/  IADD3 R66, P4, R14, c[0x0][0x160], RZ ;  /* 0x000058000e427a10 */ /* 0x000fe40007f9e0ff */
[----:B------:R-:W-:Y:S02]  /*0740*/  IADD3.X R61, R91, c[0x0][0x164], RZ, P2, !PT ;  /* 0x000059005b3d7a10 */ /* 0x000fe400017fe4ff */
[----:B0-----:R-:W-:Y:S02]  /*0750*/  FSETP.GT.AND P2, PT, R24, 8.50705917302346158658e+37, PT ;  /* 0x7e8000001800780b */ /* 0x001fe40003f44000 */
[----:B------:R-:W-:Y:S02]  /*0760*/  LOP3.LUT R110, R67, R20, RZ, 0xfc, !PT ;  /* 0x00000014436e7212 */ /* 0x000fe400078efcff */
[----:B------:R-:W-:-:S02]  /*0770*/  IADD3.X R67, R15, c[0x0][0x164], RZ, P4, !PT ;  /* 0x000059000f437a10 */ /* 0x000fc400027fe4ff */
[----:B------:R-:W-:Y:S02]  /*0780*/  FSETP.GEU.AND P4, PT, R24, 1.175494350822287508e-38, PT ;  /* 0x008000001800780b */ /* 0x000fe40003f8e000 */
[----:B------:R-:W-:Y:S02]  /*0790*/  FSEL R28, R80, 1, P2 ;  /* 0x3f800000501c7808 */ /* 0x000fe40001000000 */
[----:B------:R-:W-:Y:S02]  /*07a0*/  SHF.L.U64.HI R111, R31, 0x8, R2 ;  /* 0x000000081f6f7819 */ /* 0x000fe40000010202 */
[----:B------:R-:W-:Y:S01]  /*07b0*/  ISETP.GE.U32.AND.EX P0, PT, R2, RZ, PT, P5 ;  /* 0x000000ff0200720c */ /* 0x000fe20003f06150 */
[----:B------:R-:W-:Y:S01]  /*07c0*/  @P2 FMUL R24, R24, 0.25 ;  /* 0x3e80000018182820 */ /* 0x000fe20000400000 */
[----:B------:R-:W-:Y:S02]  /*07d0*/  SHF.L.U32 R101, R51, 0x8, RZ ;  /* 0x0000000833657819 */ /* 0x000fe400000006ff */
[----:B------:R-:W-:-:S02]  /*07e0*/  SHF.L.U32 R9, R63, 0x8, RZ ;  /* 0x000000083f097819 */ /* 0x000fc400000006ff */
[C---:B------:R-:W-:Y:S01]  /*07f0*/  SHF.L.U32 R105, R25.reuse, 0x8, RZ ;  /* 0x0000000819697819 */ /* 0x040fe200000006ff */
[----:B------:R-:W-:Y:S01]  /*0800*/  @!P4 FMUL R24, R24, 16777216 ;  /* 0x4b8000001818c820 */ /* 0x000fe20000400000 */
[----:B------:R-:W-:Y:S01]  /*0810*/  @!P4 FMUL R28, R28, 16777216 ;  /* 0x4b8000001c1cc820 */ /* 0x000fe20000400000 */
[--C-:B------:R-:W-:Y:S02]  /*0820*/  SHF.L.U64.HI R59, R25, 0x8, R2.reuse ;  /* 0x00000008193b7819 */ /* 0x100fe40000010202 */
[--C-:B------:R-:W-:Y:S01]  /*0830*/  SHF.L.U64.HI R89, R83, 0x8, R2.reuse ;  /* 0x0000000853597819 */ /* 0x100fe20000010202 */
[----:B------:R-:W0:Y:S01]  /*0840*/  MUFU.RCP R81, R24 ;  /* 0x0000001800517308 */ /* 0x000e220000001000 */
[C---:B------:R-:W-:Y:S02]  /*0850*/  SHF.L.U32 R11, R55.reuse, 0x8, RZ ;  /* 0x00000008370b7819 */ /* 0x040fe400000006ff */
[--C-:B------:R-:W-:Y:S02]  /*0860*/  SHF.L.U64.HI R41, R55, 0x8, R2.reuse ;  /* 0x0000000837297819 */ /* 0x100fe40000010202 */
[----:B------:R-:W-:-:S02]  /*0870*/  SHF.L.U64.HI R39, R63, 0x8, R2 ;  /* 0x000000083f277819 */ /* 0x000fc40000010202 */
[C---:B------:R-:W-:Y:S02]  /*0880*/  SHF.L.U32 R13, R65.reuse, 0x8, RZ ;  /* 0x00000008410d7819 */ /* 0x040fe400000006ff */
[--C-:B------:R-:W-:Y:S02]  /*0890*/  SHF.L.U64.HI R37, R65, 0x8, R2.reuse ;  /* 0x0000000841257819 */ /* 0x100fe40000010202 */
[C---:B------:R-:W-:Y:S02]  /*08a0*/  SHF.L.U32 R3, R79.reuse, 0x8, RZ ;  /* 0x000000084f037819 */ /* 0x040fe400000006ff */
[----:B------:R-:W-:Y:S02]  /*08b0*/  SHF.L.U64.HI R33, R79, 0x8, R2 ;  /* 0x000000084f217819 */ /* 0x000fe40000010202 */
[----:B------:R-:W-:Y:S01]  /*08c0*/  IADD3 R98, P2, R98, c[0x0][0x168], RZ ;  /* 0x00005a0062627a10 */ /* 0x000fe20007f5e0ff */
[----:B0-----:R-:W-:Y:S01]  /*08d0*/  FMUL R81, R81, R28 ;  /* 0x0000001c51517220 */ /* 0x001fe20000400000 */
[----:B------:R-:W-:-:S02]  /*08e0*/  IADD3 R92, P4, R92, c[0x0][0x168], RZ ;  /* 0x00005a005c5c7a10 */ /* 0x000fc40007f9e0ff */
[-C--:B------:R-:W-:Y:S02]  /*08f0*/  LOP3.LUT R111, R111, R21.reuse, RZ, 0xfc, !PT ;  /* 0x000000156f6f7212 */ /* 0x080fe400078efcff */
[----:B------:R-:W-:Y:S02]  /*0900*/  IADD3 R36, P3, R110, c[0x0][0x160], RZ ;  /* 0x000058006e247a10 */ /* 0x000fe40007f7e0ff */
[-C--:B------:R-:W-:Y:S02]  /*0910*/  LOP3.LUT R101, R101, R20.reuse, RZ, 0xfc, !PT ;  /* 0x0000001465657212 */ /* 0x080fe400078efcff */
[-C--:B------:R-:W-:Y:S02]  /*0920*/  LOP3.LUT R8, R9, R20.reuse, RZ, 0xfc, !PT ;  /* 0x0000001409087212 */ /* 0x080fe400078efcff */
[----:B------:R-:W-:Y:S02]  /*0930*/  LOP3.LUT R105, R105, R20, RZ, 0xfc, !PT ;  /* 0x0000001469697212 */ /* 0x000fe400078efcff */
[----:B------:R-:W-:-:S02]  /*0940*/  LOP3.LUT R106, R59, R21, RZ, 0xfc, !PT ;  /* 0x000000153b6a7212 */ /* 0x000fc400078efcff */
[-C--:B------:R-:W-:Y:S02]  /*0950*/  LOP3.LUT R89, R89, R21.reuse, RZ, 0xfc, !PT ;  /* 0x0000001559597212 */ /* 0x080fe400078efcff */
[-C--:B------:R-:W-:Y:S02]  /*0960*/  LOP3.LUT R11, R11, R20.reuse, RZ, 0xfc, !PT ;  /* 0x000000140b0b7212 */ /* 0x080fe400078efcff */
[-C--:B------:R-:W-:Y:S02]  /*0970*/  LOP3.LUT R12, R41, R21.reuse, RZ, 0xfc, !PT ;  /* 0x00000015290c7212 */ /* 0x080fe400078efcff */
[-C--:B------:R-:W-:Y:S02]  /*0980*/  LOP3.LUT R9, R39, R21.reuse, RZ, 0xfc, !PT ;  /* 0x0000001527097212 */ /* 0x080fe400078efcff */
[----:B------:R-:W-:Y:S02]  /*0990*/  LOP3.LUT R13, R13, R20, RZ, 0xfc, !PT ;  /* 0x000000140d0d7212 */ /* 0x000fe400078efcff */
[----:B------:R-:W-:-:S02]  /*09a0*/  LOP3.LUT R10, R37, R21, RZ, 0xfc, !PT ;  /* 0x00000015250a7212 */ /* 0x000fc400078efcff */
[----:B------:R-:W-:Y:S02]  /*09b0*/  LOP3.LUT R3, R3, R20, RZ, 0xfc, !PT ;  /* 0x0000001403037212 */ /* 0x000fe400078efcff */
[----:B------:R-:W-:Y:S02]  /*09c0*/  LOP3.LUT R6, R33, R21, RZ, 0xfc, !PT ;  /* 0x0000001521067212 */ /* 0x000fe400078efcff */
[----:B------:R-:W-:Y:S01]  /*09d0*/  IADD3.X R99, R22, c[0x0][0x16c], RZ, P2, !PT ;  /* 0x00005b0016637a10 */ /* 0x000fe200017fe4ff */
[----:B------:R-:W-:Y:S01]  /*09e0*/  CS2R R20, SRZ ;  /* 0x0000000000147805 */ /* 0x000fe2000001ff00 */
[----:B------:R-:W-:Y:S02]  /*09f0*/  IADD3.X R93, R23, c[0x0][0x16c], RZ, P4, !PT ;  /* 0x00005b00175d7a10 */ /* 0x000fe400027fe4ff */
[----:B------:R-:W-:Y:S01]  /*0a00*/  CS2R R22, SRZ ;  /* 0x0000000000167805 */ /* 0x000fe2000001ff00 */
[----:B------:R-:W-:Y:S02]  /*0a10*/  IADD3.X R37, R111, c[0x0][0x164], RZ, P3, !PT ;  /* 0x000059006f257a10 */ /* 0x000fe40001ffe4ff */
[----:B------:R-:W-:-:S02]  /*0a20*/  IADD3 R56, P3, R101, c[0x0][0x160], RZ ;  /* 0x0000580065387a10 */ /* 0x000fc40007f7e0ff */
[----:B------:R-:W-:Y:S01]  /*0a30*/  IADD3 R46, P1, R105, c[0x0][0x160], RZ ;  /* 0x00005800692e7a10 */ /* 0x000fe20007f3e0ff */
[----:B------:R0:W3:Y:S01]  /*0a40*/  @!P0 LDG.E.128 R20, [R34.64] ;  /* 0x0000000422148981 */ /* 0x0000e2000c1e1d00 */
[----:B------:R-:W-:Y:S02]  /*0a50*/  IADD3.X R57, R102, c[0x0][0x164], RZ, P3, !PT ;  /* 0x0000590066397a10 */ /* 0x000fe40001ffe4ff */
[----:B------:R-:W-:Y:S02]  /*0a60*/  IADD3 R70, P3, R11, c[0x0][0x160], RZ ;  /* 0x000058000b467a10 */ /* 0x000fe40007f7e0ff */
[----:B------:R-:W-:Y:S02]  /*0a70*/  IADD3.X R47, R106, c[0x0][0x164], RZ, P1, !PT ;  /* 0x000059006a2f7a10 */ /* 0x000fe40000ffe4ff */
[----:B------:R-:W-:Y:S02]  /*0a80*/  IADD3.X R71, R12, c[0x0][0x164], RZ, P3, !PT ;  /* 0x000059000c477a10 */ /* 0x000fe40001ffe4ff */
[----:B------:R-:W-:-:S02]  /*0a90*/  IADD3 R72, P3, R13, c[0x0][0x160], RZ ;  /* 0x000058000d487a10 */ /* 0x000fc40007f7e0ff */
[----:B------:R-:W-:Y:S02]  /*0aa0*/  IADD3 R58, P1, R90, c[0x0][0x160], RZ ;  /* 0x000058005a3a7a10 */ /* 0x000fe40007f3e0ff */
[----:B------:R-:W-:Y:S02]  /*0ab0*/  IADD3.X R73, R10, c[0x0][0x164], RZ, P3, !PT ;  /* 0x000059000a497a10 */ /* 0x000fe40001ffe4ff */
[----:B------:R-:W-:Y:S02]  /*0ac0*/  IADD3 R96, P3, R3, c[0x0][0x160], RZ ;  /* 0x0000580003607a10 */ /* 0x000fe40007f7e0ff */
[----:B------:R-:W-:Y:S02]  /*0ad0*/  IADD3.X R59, R89, c[0x0][0x164], RZ, P1, !PT ;  /* 0x00005900593b7a10 */ /* 0x000fe40000ffe4ff */
[----:B------:R-:W-:Y:S02]  /*0ae0*/  IADD3.X R97, R6, c[0x0][0x164], RZ, P3, !PT ;  /* 0x0000590006617a10 */ /* 0x000fe40001ffe4ff */
[----:B------:R-:W-:-:S02]  /*0af0*/  IADD3 R68, P1, R8, c[0x0][0x160], RZ ;  /* 0x0000580008447a10 */ /* 0x000fc40007f3e0ff */
[----:B------:R-:W-:Y:S02]  /*0b00*/  ISETP.GE.U32.AND P3, PT, R29, 0x1230, PT ;  /* 0x000012301d00780c */ /* 0x000fe40003f66070 */
[----:B------:R-:W-:Y:S02]  /*0b10*/  P2R R112, PR, RZ, 0x1 ;  /* 0x00000001ff707803 */ /* 0x000fe40000000000 */
[----:B------:R-:W-:Y:S02]  /*0b20*/  IADD3.X R69, R9, c[0x0][0x164], RZ, P1, !PT ;  /* 0x0000590009457a10 */ /* 0x000fe40000ffe4ff */
[----:B------:R-:W-:Y:S02]  /*0b30*/  ISETP.GE.U32.AND.EX P0, PT, R2, RZ, PT, P3 ;  /* 0x000000ff0200720c */ /* 0x000fe40003f06130 */
[----:B------:R-:W-:Y:S02]  /*0b40*/  IADD3 R94, P1, R4, c[0x0][0x160], RZ ;  /* 0x00005800045e7a10 */ /* 0x000fe40007f3e0ff */
[----:B------:R-:W-:-:S02]  /*0b50*/  ISETP.GE.U32.AND P2, PT, R25, 0x1230, PT ;  /* 0x000012301900780c */ /* 0x000fc40003f46070 */
[----:B------:R-:W-:Y:S01]  /*0b60*/  IADD3.X R95, R7, c[0x0][0x164], RZ, P1, !PT ;  /* 0x00005900075f7a10 */ /* 0x000fe20000ffe4ff */
[----:B------:R-:W-:Y:S01]  /*0b70*/  CS2R R28, SRZ ;  /* 0x00000000001c7805 */ /* 0x000fe2000001ff00 */
[----:B------:R-:W-:Y:S02]  /*0b80*/  ISETP.GE.U32.AND P1, PT, R31, 0x1230, PT ;  /* 0x000012301f00780c */ /* 0x000fe40003f26070 */
[----:B------:R-:W-:Y:S01]  /*0b90*/  ISETP.GE.U32.AND P6, PT, R83, 0x1230, PT ;  /* 0x000012305300780c */ /* 0x000fe20003fc6070 */
[----:B------:R-:W-:Y:S01]  /*0ba0*/  CS2R R30, SRZ ;  /* 0x00000000001e7805 */ /* 0x000fe2000001ff00 */
[C---:B------:R-:W-:Y:S01]  /*0bb0*/  ISETP.GE.U32.AND.EX P2, PT, R2.reuse, RZ, PT, P2 ;  /* 0x000000ff0200720c */ /* 0x040fe20003f46120 */
[----:B------:R-:W-:Y:S01]  /*0bc0*/  CS2R R32, SRZ ;  /* 0x0000000000207805 */ /* 0x000fe2000001ff00 */
[C---:B------:R-:W-:Y:S01]  /*0bd0*/  ISETP.GE.U32.AND.EX P1, PT, R2.reuse, RZ, PT, P1 ;  /* 0x000000ff0200720c */ /* 0x040fe20003f26110 */
[----:B0-----:R-:W-:Y:S01]  /*0be0*/  CS2R R34, SRZ ;  /* 0x0000000000227805 */ /* 0x001fe2000001ff00 */
[----:B------:R-:W-:Y:S01]  /*0bf0*/  P2R R109, PR, RZ, 0x1 ;  /* 0x00000001ff6d7803 */ /* 0x000fe20000000000 */
[----:B------:R0:W4:Y:S01]  /*0c00*/  @!P0 LDG.E.128 R28, [R48.64] ;  /* 0x00000004301c8981 */ /* 0x000122000c1e1d00 */
[----:B------:R-:W-:Y:S01]  /*0c10*/  ISETP.GE.U32.AND.EX P0, PT, R2, RZ, PT, P6 ;  /* 0x000000ff0200720c */ /* 0x000fe20003f06160 */
[----:B------:R-:W-:Y:S01]  /*0c20*/  CS2R R24, SRZ ;  /* 0x0000000000187805 */ /* 0x000fe2000001ff00 */
[----:B------:R-:W-:-:S02]  /*0c30*/  ISETP.GE.U32.AND P5, PT, R27, 0x1230, PT ;  /* 0x000012301b00780c */ /* 0x000fc40003fa6070 */
[----:B------:R-:W-:Y:S01]  /*0c40*/  ISETP.GE.U32.AND P4, PT, R51, 0x1230, PT ;  /* 0x000012303300780c */ /* 0x000fe20003f86070 */
[----:B------:R-:W-:Y:S01]  /*0c50*/  CS2R R26, SRZ ;  /* 0x00000000001a7805 */ /* 0x000fe2000001ff00 */
[----:B------:R-:W-:Y:S01]  /*0c60*/  ISETP.GE.U32.AND P6, PT, R77, 0x1230, PT ;  /* 0x000012304d00780c */ /* 0x000fe20003fc6070 */
[----:B------:R-:W-:Y:S01]  /*0c70*/  CS2R R50, SRZ ;  /* 0x0000000000327805 */ /* 0x000fe2000001ff00 */
[C---:B------:R-:W-:Y:S01]  /*0c80*/  ISETP.GE.U32.AND.EX P5, PT, R2.reuse, RZ, PT, P5 ;  /* 0x000000ff0200720c */ /* 0x040fe20003fa6150 */
[----:B0-----:R-:W-:Y:S01]  /*0c90*/  CS2R R48, SRZ ;  /* 0x0000000000307805 */ /* 0x001fe2000001ff00 */
[C---:B------:R-:W-:Y:S01]  /*0ca0*/  ISETP.GE.U32.AND.EX P4, PT, R2.reuse, RZ, PT, P4 ;  /* 0x000000ff0200720c */ /* 0x040fe20003f86140 */
[----:B------:R0:W5:Y:S01]  /*0cb0*/  @!P2 LDG.E.128 R32, [R46.64] ;  /* 0x000000042e20a981 */ /* 0x000162000c1e1d00 */
[----:B------:R-:W-:Y:S02]  /*0cc0*/  P2R R62, PR, RZ, 0x4 ;  /* 0x00000004ff3e7803 */ /* 0x000fe40000000000 */
[----:B------:R-:W-:Y:S01]  /*0cd0*/  ISETP.GE.U32.AND P3, PT, R53, 0x1230, PT ;  /* 0x000012303500780c */ /* 0x000fe20003f66070 */
[----:B------:R1:W3:Y:S01]  /*0ce0*/  @!P1 LDG.E.128 R24, [R36.64] ;  /* 0x0000000424189981 */ /* 0x0002e2000c1e1d00 */
[----:B------:R-:W-:-:S02]  /*0cf0*/  ISETP.GE.U32.AND.EX P2, PT, R2, RZ, PT, P6 ;  /* 0x000000ff0200720c */ /* 0x000fc40003f46160 */
[----:B------:R-:W-:Y:S01]  /*0d00*/  ISETP.GE.U32.AND P6, PT, R55, 0x1230, PT ;  /* 0x000012303700780c */ /* 0x000fe20003fc6070 */
[----:B------:R-:W-:Y:S01]  /*0d10*/  CS2R R38, SRZ ;  /* 0x0000000000267805 */ /* 0x000fe2000001ff00 */
[C---:B------:R-:W-:Y:S01]  /*0d20*/  ISETP.GE.U32.AND.EX P3, PT, R2.reuse, RZ, PT, P3 ;  /* 0x000000ff0200720c */ /* 0x040fe20003f66130 */
[----:B------:R0:W3:Y:S01]  /*0d30*/  @!P0 LDG.E.128 R48, [R58.64] ;  /* 0x000000043a308981 */ /* 0x0000e2000c1e1d00 */
[----:B------:R-:W-:Y:S01]  /*0d40*/  P2R R82, PR, RZ, 0x1 ;  /* 0x00000001ff527803 */ /* 0x000fe20000000000 */
[----:B------:R-:W-:Y:S01]  /*0d50*/  CS2R R40, SRZ ;  /* 0x0000000000287805 */ /* 0x000fe2000001ff00 */
[----:B------:R-:W-:Y:S01]  /*0d60*/  CS2R R42, SRZ ;  /* 0x00000000002a7805 */ /* 0x000fe2000001ff00 */
[----:B-1----:R-:W-:Y:S01]  /*0d70*/  CS2R R36, SRZ ;  /* 0x0000000000247805 */ /* 0x002fe2000001ff00 */
[C---:B------:R-:W-:Y:S02]  /*0d80*/  ISETP.GE.U32.AND.EX P0, PT, R2.reuse, RZ, PT, P6 ;  /* 0x000000ff0200720c */ /* 0x040fe40003f06160 */
[----:B------:R-:W-:Y:S01]  /*0d90*/  ISETP.GE.U32.AND P6, PT, R63, 0x1230, PT ;  /* 0x000012303f00780c */ /* 0x000fe20003fc6070 */
[----:B------:R-:W-:Y:S01]  /*0da0*/  CS2R R52, SRZ ;  /* 0x0000000000347805 */ /* 0x000fe2000001ff00 */
[----:B------:R-:W-:Y:S01]  /*0db0*/  P2R R64, PR, RZ, 0x2 ;  /* 0x00000002ff407803 */ /* 0x000fe20000000000 */
[----:B------:R1:W3:Y:S01]  /*0dc0*/  @!P5 LDG.E.128 R36, [R44.64] ;  /* 0x000000042c24d981 */ /* 0x0002e2000c1e1d00 */
[----:B------:R-:W-:Y:S01]  /*0dd0*/  CS2R R54, SRZ ;  /* 0x0000000000367805 */ /* 0x000fe2000001ff00 */
[----:B0-----:R-:W-:Y:S01]  /*0de0*/  CS2R R46, SRZ ;  /* 0x00000000002e7805 */ /* 0x001fe2000001ff00 */
[----:B------:R-:W-:Y:S01]  /*0df0*/  ISETP.GE.U32.AND.EX P1, PT, R2, RZ, PT, P6 ;  /* 0x000000ff0200720c */ /* 0x000fe20003f26160 */
[----:B------:R0:W3:Y:S01]  /*0e00*/  @!P4 LDG.E.128 R40, [R56.64] ;  /* 0x000000043828c981 */ /* 0x0000e2000c1e1d00 */
[----:B------:R-:W-:Y:S01]  /*0e10*/  CS2R R58, SRZ ;  /* 0x00000000003a7805 */ /* 0x000fe2000001ff00 */
[----:B------:R-:W-:-:S02]  /*0e20*/  ISETP.GE.U32.AND P6, PT, R65, 0x1230, PT ;  /* 0x000012304100780c */ /* 0x000fc40003fc6070 */
[----:B------:R-:W-:Y:S01]  /*0e30*/  P2R R83, PR, RZ, 0x4 ;  /* 0x00000004ff537803 */ /* 0x000fe20000000000 */
[----:B------:R0:W3:Y:S01]  /*0e40*/  @!P2 LDG.E.128 R52, [R66.64] ;  /* 0x000000044234a981 */ /* 0x0000e2000c1e1d00 */
[----:B-1----:R-:W-:Y:S01]  /*0e50*/  CS2R R44, SRZ ;  /* 0x00000000002c7805 */ /* 0x002fe2000001ff00 */
[----:B0-----:R-:W-:Y:S01]  /*0e60*/  CS2R R56, SRZ ;  /* 0x0000000000387805 */ /* 0x001fe2000001ff00 */
[----:B------:R-:W-:-:S04]  /*0e70*/  ISETP.NE.AND P2, PT, R62, RZ, PT ;  /* 0x000000ff3e00720c */ /* 0x000fc80003f45270 */
[----:B------:R0:W4:Y:S01]  /*0e80*/  @!P3 LDG.E.128 R44, [R60.64] ;  /* 0x000000043c2cb981 */ /* 0x000122000c1e1d00 */
[----:B------:R-:W-:Y:S01]  /*0e90*/  P2R R84, PR, RZ, 0x1 ;  /* 0x00000001ff547803 */ /* 0x000fe20000000000 */
[----:B------:R-:W-:Y:S02]  /*0ea0*/  CS2R R62, SRZ ;  /* 0x00000000003e7805 */ /* 0x000fe4000001ff00 */
[----:B------:R1:W4:Y:S01]  /*0eb0*/  @!P0 LDG.E.128 R56, [R70.64] ;  /* 0x0000000446388981 */ /* 0x000322000c1e1d00 */
[----:B------:R-:W-:Y:S01]  /*0ec0*/  ISETP.GE.U32.AND.EX P0, PT, R2, RZ, PT, P6 ;  /* 0x000000ff0200720c */ /* 0x000fe20003f06160 */
[----:B0-----:R-:W-:Y:S01]  /*0ed0*/  CS2R R60, SRZ ;  /* 0x00000000003c7805 */ /* 0x001fe2000001ff00 */
[----:B------:R-:W-:Y:S01]  /*0ee0*/  P2R R85, PR, RZ, 0x2 ;  /* 0x00000002ff557803 */ /* 0x000fe20000000000 */
[----:B------:R-:W-:-:S04]  /*0ef0*/  CS2R R66, SRZ ;  /* 0x0000000000427805 */ /* 0x000fc8000001ff00 */
[----:B------:R0:W4:Y:S01]  /*0f00*/  @!P1 LDG.E.128 R60, [R68.64] ;  /* 0x00000004443c9981 */ /* 0x000122000c1e1d00 */
[----:B------:R-:W-:Y:S02]  /*0f10*/  ISETP.NE.AND P1, PT, R64, RZ, PT ;  /* 0x000000ff4000720c */ /* 0x000fe40003f25270 */
[----:B------:R-:W-:Y:S01]  /*0f20*/  CS2R R64, SRZ ;  /* 0x0000000000407805 */ /* 0x000fe2000001ff00 */
[----:B------:R-:W-:Y:S02]  /*0f30*/  ISETP.GE.U32.AND P6, PT, R75, 0x1230, PT ;  /* 0x000012304b00780c */ /* 0x000fe40003fc6070 */
[----:B------:R-:W-:Y:S01]  /*0f40*/  P2R R86, PR, RZ, 0x1 ;  /* 0x00000001ff567803 */ /* 0x000fe20000000000 */
[-C--:B------:R-:W-:Y:S02]  /*0f50*/  FMUL R88, R88, R81.reuse ;  /* 0x0000005158587220 */ /* 0x080fe40000400000 */
[----:B------:R2:W4:Y:S01]  /*0f60*/  @!P0 LDG.E.128 R64, [R72.64] ;  /* 0x0000000448408981 */ /* 0x000522000c1e1d00 */
[----:B------:R-:W-:Y:S01]  /*0f70*/  ISETP.GE.U32.AND.EX P0, PT, R2, RZ, PT, P6 ;  /* 0x000000ff0200720c */ /* 0x000fe20003f06160 */
[-C--:B-1----:R-:W-:Y:S01]  /*0f80*/  FMUL R71, R76, R81.reuse ;  /* 0x000000514c477220 */ /* 0x082fe20000400000 */
[-C--:B------:R-:W-:Y:S01]  /*0f90*/  FMUL R78, R78, R81.reuse ;  /* 0x000000514e4e7220 */ /* 0x080fe20000400000 */
[----:B------:R-:W-:Y:S01]  /*0fa0*/  FMUL R87, R124, R81 ;  /* 0x000000517c577220 */ /* 0x000fe20000400000 */
[----:B0-----:R-:W-:-:S02]  /*0fb0*/  CS2R R68, SRZ ;  /* 0x0000000000447805 */ /* 0x001fc4000001ff00 */
[----:B------:R-:W-:Y:S02]  /*0fc0*/  F2FP.PACK_AB R76, R71, R88 ;  /* 0x00000058474c723e */ /* 0x000fe400000000ff */
[----:B------:R-:W-:Y:S01]  /*0fd0*/  CS2R R70, SRZ ;  /* 0x0000000000467805 */ /* 0x000fe2000001ff00 */
[----:B------:R-:W-:Y:S02]  /*0fe0*/  ISETP.GE.U32.AND P6, PT, R79, 0x1230, PT ;  /* 0x000012304f00780c */ /* 0x000fe40003fc6070 */
[----:B------:R-:W-:Y:S02]  /*0ff0*/  F2FP.PACK_AB R78, R87, R78 ;  /* 0x0000004e574e723e */ /* 0x000fe400000000ff */
[----:B------:R-:W-:Y:S01]  /*1000*/  ISETP.GE.U32.AND.EX P6, PT, R2, RZ, PT, P6 ;  /* 0x000000ff0200720c */ /* 0x000fe20003fc6160 */
[----:B------:R0:W4:Y:S01]  /*1010*/  @!P0 LDG.E.128 R68, [R94.64] ;  /* 0x000000045e448981 */ /* 0x000122000c1e1d00 */
[----:B------:R-:W-:Y:S02]  /*1020*/  P2R R87, PR, RZ, 0x1 ;  /* 0x00000001ff577803 */ /* 0x000fe40000000000 */
[----:B------:R-:W-:Y:S01]  /*1030*/  ISETP.NE.AND P0, PT, R116, RZ, PT ;  /* 0x000000ff7400720c */ /* 0x000fe20003f05270 */
[----:B--2---:R-:W-:-:S02]  /*1040*/  HADD2.F32 R117, -RZ, R16.H1_H1 ;  /* 0x30000010ff757230 */ /* 0x004fc40000004100 */
[----:B------:R-:W-:-:S03]  /*1050*/  HADD2.F32 R119, -RZ, R16.H0_H0 ;  /* 0x20000010ff777230 */ /* 0x000fc60000004100 */
[----:B------:R-:W-:Y:S01]  /*1060*/  FMUL R16, R117, R117 ;  /* 0x0000007575107220 */ /* 0x000fe20000400000 */
[----:B------:R-:W-:-:S03]  /*1070*/  HADD2.F32 R121, -RZ, R17.H0_H0 ;  /* 0x20000011ff797230 */ /* 0x000fc60000004100 */
[----:B------:R-:W-:Y:S01]  /*1080*/  FFMA R16, R119, R119, R16 ;  /* 0x0000007777107223 */ /* 0x000fe20000000010 */
[-C--:B------:R-:W-:Y:S01]  /*1090*/  FMUL R79, R118, R81.reuse ;  /* 0x00000051764f7220 */ /* 0x080fe20000400000 */
[----:B------:R-:W-:Y:S01]  /*10a0*/  HADD2.F32 R17, -RZ, R17.H1_H1 ;  /* 0x30000011ff117230 */ /* 0x000fe20000004100 */
[-C--:B------:R-:W-:Y:S01]  /*10b0*/  FMUL R77, R120, R81.reuse ;  /* 0x00000051784d7220 */ /* 0x080fe20000400000 */
[-C--:B------:R-:W-:Y:S01]  /*10c0*/  FMUL R122, R122, R81.reuse ;  /* 0x000000517a7a7220 */ /* 0x080fe20000400000 */
[----:B------:R-:W-:Y:S01]  /*10d0*/  FMUL R118, R74, R81 ;  /* 0x000000514a767220 */ /* 0x000fe20000400000 */
[----:B------:R-:W-:Y:S01]  /*10e0*/  FFMA R16, R121, R121, R16 ;  /* 0x0000007979107223 */ /* 0x000fe20000000010 */
[----:B------:R-:W-:Y:S01]  /*10f0*/  CS2R R72, SRZ ;  /* 0x0000000000487805 */ /* 0x000fe2000001ff00 */
[----:B------:R-:W-:Y:S01]  /*1100*/  CS2R R74, SRZ ;  /* 0x00000000004a7805 */ /* 0x000fe2000001ff00 */
[----:B------:R-:W-:Y:S01]  /*1110*/  HADD2.F32 R123, -RZ, R18.H0_H0 ;  /* 0x20000012ff7b7230 */ /* 0x000fe20000004100 */
[----:B------:R-:W-:Y:S01]  /*1120*/  FFMA R16, R17, R17, R16 ;  /* 0x0000001111107223 */ /* 0x000fe20000000010 */
[----:B------:R-:W-:-:S02]  /*1130*/  F2FP.PACK_AB R77, R122, R77 ;  /* 0x0000004d7a4d723e */ /* 0x000fc400000000ff */
[----:B------:R-:W-:Y:S01]  /*1140*/  F2FP.PACK_AB R79, R118, R79 ;  /* 0x0000004f764f723e */ /* 0x000fe200000000ff */
[----:B0-----:R-:W-:Y:S01]  /*1150*/  HADD2.F32 R95, -RZ, R18.H1_H1 ;  /* 0x30000012ff5f7230 */ /* 0x001fe20000004100 */
[----:B------:R-:W-:Y:S01]  /*1160*/  FFMA R16, R123, R123, R16 ;  /* 0x0000007b7b107223 */ /* 0x000fe20000000010 */
[----:B------:R0:W2:Y:S04]  /*1170*/  @!P6 LDG.E.128 R72, [R96.64] ;  /* 0x000000046048e981 */ /* 0x0000a8000c1e1d00 */
[----:B------:R1:W-:Y:S01]  /*1180*/  @!P0 STG.E.128 [R98.64], R76 ;  /* 0x0000004c62008986 */ /* 0x0003e2000c101d04 */
[----:B------:R-:W-:Y:S01]  /*1190*/  FFMA R16, R95, R95, R16 ;  /* 0x0000005f5f107223 */ /* 0x000fe20000000010 */
[--C-:B-1----:R-:W-:Y:S02]  /*11a0*/  HADD2.F32 R79, -RZ, R19.reuse.H0_H0 ;  /* 0x20000013ff4f7230 */ /* 0x102fe40000004100 */
[----:B------:R-:W-:-:S03]  /*11b0*/  HADD2.F32 R19, -RZ, R19.H1_H1 ;  /* 0x30000013ff137230 */ /* 0x000fc60000004100 */
[----:B------:R-:W-:-:S04]  /*11c0*/  FFMA R16, R79, R79, R16 ;  /* 0x0000004f4f107223 */ /* 0x000fc80000000010 */
[----:B------:R-:W-:-:S05]  /*11d0*/  FFMA R16, R19, R19, R16 ;  /* 0x0000001313107223 */ /* 0x000fca0000000010 */
[----:B------:R-:W1:Y:S02]  /*11e0*/  SHFL.BFLY PT, R77, R16, 0x8, 0x1f ;  /* 0x0d001f00104d7f89 */ /* 0x000e6400000e0000 */
[----:B-1----:R-:W-:-:S05]  /*11f0*/  FADD R77, R16, R77 ;  /* 0x0000004d104d7221 */ /* 0x002fca0000000000 */
[----:B------:R-:W1:Y:S02]  /*1200*/  SHFL.BFLY PT, R18, R77, 0x4, 0x1f ;  /* 0x0c801f004d127f89 */ /* 0x000e6400000e0000 */
[----:B-1----:R-:W-:-:S05]  /*1210*/  FADD R18, R77, R18 ;  /* 0x000000124d127221 */ /* 0x002fca0000000000 */
[----:B0-----:R-:W0:Y:S02]  /*1220*/  SHFL.BFLY PT, R97, R18, 0x2, 0x1f ;  /* 0x0c401f0012617f89 */ /* 0x001e2400000e0000 */
[----:B0-----:R-:W-:-:S05]  /*1230*/  FADD R97, R18, R97 ;  /* 0x0000006112617221 */ /* 0x001fca0000000000 */
[----:B------:R-:W0:Y:S01]  /*1240*/  SHFL.BFLY PT, R76, R97, 0x1, 0x1f ;  /* 0x0c201f00614c7f89 */ /* 0x000e2200000e0000 */
[----:B------:R-:W-:Y:S01]  /*1250*/  P2R R88, PR, RZ, 0x40 ;  /* 0x00000040ff587803 */ /* 0x000fe20000000000 */
[----:B0-----:R-:W-:-:S04]  /*1260*/  FADD R76, R97, R76 ;  /* 0x0000004c614c7221 */ /* 0x001fc80000000000 */
[----:B------:R-:W-:-:S04]  /*1270*/  FADD R94, R76, c[0x0][0x178] ;  /* 0x00005e004c5e7621 */ /* 0x000fc80000000000 */
[----:B------:R-:W0:Y:S02]  /*1280*/  MUFU.SQRT R96, R94 ;  /* 0x0000005e00607308 */ /* 0x000e240000002000 */
[C---:B0-----:R-:W-:Y:S02]  /*1290*/  FSETP.GT.AND P6, PT, R96.reuse, 8.50705917302346158658e+37, PT ;  /* 0x7e8000006000780b */ /* 0x041fe40003fc4000 */
[----:B------:R-:W-:-:S11]  /*12a0*/  FSETP.GEU.AND P0, PT, R96, 1.175494350822287508e-38, PT ;  /* 0x008000006000780b */ /* 0x000fd60003f0e000 */
[----:B------:R-:W-:-:S04]  /*12b0*/  @P6 FMUL R96, R96, 0.25 ;  /* 0x3e80000060606820 */ /* 0x000fc80000400000 */
[----:B------:R-:W-:-:S04]  /*12c0*/  @!P0 FMUL R96, R96, 16777216 ;  /* 0x4b80000060608820 */ /* 0x000fc80000400000 */
[----:B------:R-:W0:Y:S01]  /*12d0*/  MUFU.RCP R78, R96 ;  /* 0x00000060004e7308 */ /* 0x000e220000001000 */
[----:B------:R-:W-:-:S05]  /*12e0*/  FSEL R99, R80, 1, P6 ;  /* 0x3f80000050637808 */ /* 0x000fca0003000000 */
[----:B------:R-:W-:-:S04]  /*12f0*/  @!P0 FMUL R99, R99, 16777216 ;  /* 0x4b80000063638820 */ /* 0x000fc80000400000 */
[----:B0-----:R-:W-:-:S04]  /*1300*/  FMUL R78, R78, R99 ;  /* 0x000000634e4e7220 */ /* 0x001fc80000400000 */
[-C--:B------:R-:W-:Y:S01]  /*1310*/  FMUL R79, R79, R78.reuse ;  /* 0x0000004e4f4f7220 */ /* 0x080fe20000400000 */
[-C--:B------:R-:W-:Y:S01]  /*1320*/  FMUL R98, R19, R78.reuse ;  /* 0x0000004e13627220 */ /* 0x080fe20000400000 */
[----:B------:R-:W-:-:S04]  /*1330*/  FMUL R94, R95, R78 ;  /* 0x0000004e5f5e7220 */ /* 0x000fc80000400000 */
[----:B------:R-:W-:Y:S01]  /*1340*/  F2FP.PACK_AB R19, R98, R79 ;  /* 0x0000004f6213723e */ /* 0x000fe200000000ff */
[--C-:B---3--:R-:W-:Y:S01]  /*1350*/  HADD2.F32 R79, -RZ, R20.reuse.H1_H1 ;  /* 0x30000014ff4f7230 */ /* 0x108fe20000004100 */
[----:B------:R-:W-:Y:S01]  /*1360*/  IADD3 R76, P6, R115, c[0x0][0x168], RZ ;  /* 0x00005a00734c7a10 */ /* 0x000fe20007fde0ff */
[----:B------:R-:W-:-:S03]  /*1370*/  HADD2.F32 R95, -RZ, R20.H0_H0 ;  /* 0x20000014ff5f7230 */ /* 0x000fc60000004100 */
[----:B------:R-:W-:Y:S01]  /*1380*/  FMUL R20, R79, R79 ;  /* 0x0000004f4f147220 */ /* 0x000fe20000400000 */
[--C-:B------:R-:W-:Y:S01]  /*1390*/  HADD2.F32 R97, -RZ, R21.reuse.H0_H0 ;  /* 0x20000015ff617230 */ /* 0x100fe20000004100 */
[----:B------:R-:W-:Y:S02]  /*13a0*/  IADD3.X R77, R114, c[0x0][0x16c], RZ, P6, !PT ;  /* 0x00005b00724d7a10 */ /* 0x000fe400037fe4ff */
[----:B------:R-:W-:Y:S01]  /*13b0*/  FFMA R20, R95, R95, R20 ;  /* 0x0000005f5f147223 */ /* 0x000fe20000000014 */
[----:B------:R-:W-:Y:S01]  /*13c0*/  ISETP.NE.AND P6, PT, R113, RZ, PT ;  /* 0x000000ff7100720c */ /* 0x000fe20003fc5270 */
[-C--:B------:R-:W-:Y:S01]  /*13d0*/  FMUL R121, R121, R78.reuse ;  /* 0x0000004e79797220 */ /* 0x080fe20000400000 */
[-C--:B------:R-:W-:Y:S01]  /*13e0*/  FMUL R18, R17, R78.reuse ;  /* 0x0000004e11127220 */ /* 0x080fe20000400000 */
[----:B------:R-:W-:Y:S01]  /*13f0*/  HADD2.F32 R21, -RZ, R21.H1_H1 ;  /* 0x30000015ff157230 */ /* 0x000fe20000004100 */
[-C--:B------:R-:W-:Y:S01]  /*1400*/  FMUL R16, R119, R78.reuse ;  /* 0x0000004e77107220 */ /* 0x080fe20000400000 */
[-C--:B------:R-:W-:Y:S01]  /*1410*/  FMUL R117, R117, R78.reuse ;  /* 0x0000004e75757220 */ /* 0x080fe20000400000 */
[----:B------:R-:W-:Y:S01]  /*1420*/  FMUL R123, R123, R78 ;  /* 0x0000004e7b7b7220 */ /* 0x000fe20000400000 */
[----:B------:R-:W-:Y:S01]  /*1430*/  FFMA R20, R97, R97, R20 ;  /* 0x0000006161147223 */ /* 0x000fe20000000014 */
[----:B------:R-:W-:Y:S01]  /*1440*/  HADD2.F32 R99, -RZ, R22.H0_H0 ;  /* 0x20000016ff637230 */ /* 0x000fe20000004100 */
[----:B------:R-:W-:-:S02]  /*1450*/  F2FP.PACK_AB R17, R18, R121 ;  /* 0x000000791211723e */ /* 0x000fc400000000ff */
[----:B------:R-:W-:Y:S01]  /*1460*/  FFMA R20, R21, R21, R20 ;  /* 0x0000001515147223 */ /* 0x000fe20000000014 */
[----:B------:R-:W-:Y:S02]  /*1470*/  F2FP.PACK_AB R16, R117, R16 ;  /* 0x000000107510723e */ /* 0x000fe400000000ff */
[----:B------:R-:W-:Y:S01]  /*1480*/  F2FP.PACK_AB R18, R94, R123 ;  /* 0x0000007b5e12723e */ /* 0x000fe200000000ff */
[----:B------:R-:W-:Y:S01]  /*1490*/  HADD2.F32 R113, -RZ, R22.H1_H1 ;  /* 0x30000016ff717230 */ /* 0x000fe20000004100 */
[----:B------:R-:W-:-:S03]  /*14a0*/  FFMA R20, R99, R99, R20 ;  /* 0x0000006363147223 */ /* 0x000fc60000000014 */
[----:B------:R0:W-:Y:S01]  /*14b0*/  @!P6 STG.E.128 [R92.64], R16 ;  /* 0x000000105c00e986 */ /* 0x0001e2000c101d04 */
[----:B------:R-:W-:Y:S01]  /*14c0*/  FFMA R20, R113, R113, R20 ;  /* 0x0000007171147223 */ /* 0x000fe20000000014 */
[--C-:B0-----:R-:W-:Y:S02]  /*14d0*/  HADD2.F32 R17, -RZ, R23.reuse.H0_H0 ;  /* 0x20000017ff117230 */ /* 0x101fe40000004100 */
[----:B------:R-:W-:-:S03]  /*14e0*/  HADD2.F32 R23, -RZ, R23.H1_H1 ;  /* 0x30000017ff177230 */ /* 0x000fc60000004100 */
[----:B------:R-:W-:-:S04]  /*14f0*/  FFMA R20, R17, R17, R20 ;  /* 0x0000001111147223 */ /* 0x000fc80000000014 */
[----:B------:R-:W-:-:S05]  /*1500*/  FFMA R20, R23, R23, R20 ;  /* 0x0000001717147223 */ /* 0x000fca0000000014 */
[----:B------:R-:W0:Y:S02]  /*1510*/  SHFL.BFLY PT, R19, R20, 0x8, 0x1f ;  /* 0x0d001f0014137f89 */ /* 0x000e2400000e0000 */
[----:B0-----:R-:W-:-:S05]  /*1520*/  FADD R19, R20, R19 ;  /* 0x0000001314137221 */ /* 0x001fca0000000000 */
[----:B------:R-:W0:Y:S02]  /*1530*/  SHFL.BFLY PT, R16, R19, 0x4, 0x1f ;  /* 0x0c801f0013107f89 */ /* 0x000e2400000e0000 */
[----:B0-----:R-:W-:-:S05]  /*1540*/  FADD R16, R19, R16 ;  /* 0x0000001013107221 */ /* 0x001fca0000000000 */
[----:B------:R-:W0:Y:S02]  /*1550*/  SHFL.BFLY PT, R93, R16, 0x2, 0x1f ;  /* 0x0c401f00105d7f89 */ /* 0x000e2400000e0000 */
[----:B0-----:R-:W-:-:S05]  /*1560*/  FADD R93, R16, R93 ;  /* 0x0000005d105d7221 */ /* 0x001fca0000000000 */
[----:B------:R-:W0:Y:S02]  /*1570*/  SHFL.BFLY PT, R18, R93, 0x1, 0x1f ;  /* 0x0c201f005d127f89 */ /* 0x000e2400000e0000 */
[----:B0-----:R-:W-:-:S04]  /*1580*/  FADD R18, R93, R18 ;  /* 0x000000125d127221 */ /* 0x001fc80000000000 */
[----:B------:R-:W-:-:S04]  /*1590*/  FADD R18, R18, c[0x0][0x178] ;  /* 0x00005e0012127621 */ /* 0x000fc80000000000 */
[----:B------:R-:W0:Y:S02]  /*15a0*/  MUFU.SQRT R92, R18 ;  /* 0x00000012005c7308 */ /* 0x000e240000002000 */
[C---:B0-----:R-:W-:Y:S02]  /*15b0*/  FSETP.GT.AND P6, PT, R92.reuse, 8.50705917302346158658e+37, PT ;  /* 0x7e8000005c00780b */ /* 0x041fe40003fc4000 */
[----:B------:R-:W-:-:S11]  /*15c0*/  FSETP.GEU.AND P0, PT, R92, 1.175494350822287508e-38, PT ;  /* 0x008000005c00780b */ /* 0x000fd60003f0e000 */
[----:B------:R-:W-:-:S04]  /*15d0*/  @P6 FMUL R92, R92, 0.25 ;  /* 0x3e8000005c5c6820 */ /* 0x000fc80000400000 */
[----:B------:R-:W-:-:S04]  /*15e0*/  @!P0 FMUL R92, R92, 16777216 ;  /* 0x4b8000005c5c8820 */ /* 0x000fc80000400000 */
[----:B------:R0:W1:Y:S01]  /*15f0*/  MUFU.RCP R22, R92 ;  /* 0x0000005c00167308 */ /* 0x0000620000001000 */
[----:B------:R-:W-:-:S05]  /*1600*/  FSEL R19, R80, 1, P6 ;  /* 0x3f80000050137808 */ /* 0x000fca0003000000 */
[----:B------:R-:W-:Y:S01]  /*1610*/  @!P0 FMUL R19, R19, 16777216 ;  /* 0x4b80000013138820 */ /* 0x000fe20000400000 */
[--C-:B0-----:R-:W-:Y:S01]  /*1620*/  HADD2.F32 R92, -RZ, R24.reuse.H1_H1 ;  /* 0x30000018ff5c7230 */ /* 0x101fe20000004100 */
[----:B------:R-:W-:Y:S01]  /*1630*/  IADD3 R110, P6, R110, c[0x0][0x168], RZ ;  /* 0x00005a006e6e7a10 */ /* 0x000fe20007fde0ff */
[----:B------:R-:W-:Y:S01]  /*1640*/  HADD2.F32 R24, -RZ, R24.H0_H0 ;  /* 0x20000018ff187230 */ /* 0x000fe20000004100 */
[----:B-1----:R-:W-:-:S04]  /*1650*/  FMUL R22, R22, R19 ;  /* 0x0000001316167220 */ /* 0x002fc80000400000 */
[----:B------:R-:W-:Y:S01]  /*1660*/  FMUL R18, R21, R22 ;  /* 0x0000001615127220 */ /* 0x000fe20000400000 */
[----:B------:R-:W-:Y:S01]  /*1670*/  FMUL R21, R92, R92 ;  /* 0x0000005c5c157220 */ /* 0x000fe20000400000 */
[-C--:B------:R-:W-:Y:S01]  /*1680*/  FMUL R19, R17, R22.reuse ;  /* 0x0000001611137220 */ /* 0x080fe20000400000 */
[----:B------:R-:W-:Y:S01]  /*1690*/  FMUL R94, R23, R22 ;  /* 0x00000016175e7220 */ /* 0x000fe20000400000 */
[--C-:B------:R-:W-:Y:S01]  /*16a0*/  HADD2.F32 R96, -RZ, R25.reuse.H0_H0 ;  /* 0x20000019ff607230 */ /* 0x100fe20000004100 */
[----:B------:R-:W-:Y:S01]  /*16b0*/  IADD3.X R111, R111, c[0x0][0x16c], RZ, P6, !PT ;  /* 0x00005b006f6f7a10 */ /* 0x000fe200037fe4ff */
[----:B------:R-:W-:Y:S01]  /*16c0*/  FFMA R21, R24, R24, R21 ;  /* 0x0000001818157223 */ /* 0x000fe20000000015 */
[----:B------:R-:W-:Y:S01]  /*16d0*/  ISETP.NE.AND P6, PT, R112, RZ, PT ;  /* 0x000000ff7000720c */ /* 0x000fe20003fc5270 */
[-C--:B------:R-:W-:Y:S01]  /*16e0*/  FMUL R97, R97, R22.reuse ;  /* 0x0000001661617220 */ /* 0x080fe20000400000 */
[----:B------:R-:W-:Y:S01]  /*16f0*/  F2FP.PACK_AB R19, R94, R19 ;  /* 0x000000135e13723e */ /* 0x000fe200000000ff */
[----:B------:R-:W-:Y:S01]  /*1700*/  HADD2.F32 R94, -RZ, R25.H1_H1 ;  /* 0x30000019ff5e7230 */ /* 0x000fe20000004100 */
[-C--:B------:R-:W-:Y:S01]  /*1710*/  FMUL R16, R95, R22.reuse ;  /* 0x000000165f107220 */ /* 0x080fe20000400000 */
        /* <DEDUP_REMOVED lines=37> */
[-C--:B------:R-:W-:Y:S01]  /*1970*/  FMUL R96, R96, R23.reuse ;  /* 0x0000001760607220 */ /* 0x080fe20000400000 */
[-C--:B------:R-:W-:Y:S01]  /*1980*/  FMUL R19, R94, R23.reuse ;  /* 0x000000175e137220 */ /* 0x080fe20000400000 */
[-C--:B------:R-:W-:Y:S01]  /*1990*/  FMUL R27, R26, R23.reuse ;  /* 0x000000171a1b7220 */ /* 0x080fe20000400000 */
[-C--:B------:R-:W-:Y:S01]  /*19a0*/  FMUL R26, R18, R23.reuse ;  /* 0x00000017121a7220 */ /* 0x080fe20000400000 */
[-C--:B------:R-:W-:Y:S01]  /*19b0*/  FMUL R77, R16, R23.reuse ;  /* 0x00000017104d7220 */ /* 0x080fe20000400000 */
[----:B------:R-:W-:Y:S01]  /*19c0*/  F2FP.PACK_AB R16, R17, R24 ;  /* 0x000000181110723e */ /* 0x000fe200000000ff */
[----:B------:R-:W-:Y:S01]  /*19d0*/  FMUL R98, R98, R23 ;  /* 0x0000001762627220 */ /* 0x000fe20000400000 */
[----:B------:R-:W-:Y:S02]  /*19e0*/  F2FP.PACK_AB R17, R19, R96 ;  /* 0x000000601311723e */ /* 0x000fe400000000ff */
[----:B------:R-:W-:Y:S01]  /*19f0*/  F2FP.PACK_AB R19, R77, R26 ;  /* 0x0000001a4d13723e */ /* 0x000fe200000000ff */
[--C-:B----4-:R-:W-:Y:S01]  /*1a00*/  HADD2.F32 R77, -RZ, R28.reuse.H1_H1 ;  /* 0x3000001cff4d7230 */ /* 0x110fe20000004100 */
[----:B------:R-:W-:Y:S01]  /*1a10*/  F2FP.PACK_AB R18, R27, R98 ;  /* 0x000000621b12723e */ /* 0x000fe200000000ff */
[----:B------:R-:W-:-:S03]  /*1a20*/  HADD2.F32 R27, -RZ, R28.H0_H0 ;  /* 0x2000001cff1b7230 */ /* 0x000fc60000004100 */
[----:B------:R-:W-:Y:S01]  /*1a30*/  FMUL R24, R77, R77 ;  /* 0x0000004d4d187220 */ /* 0x000fe20000400000 */
[----:B------:R-:W-:-:S03]  /*1a40*/  HADD2.F32 R79, -RZ, R29.H0_H0 ;  /* 0x2000001dff4f7230 */ /* 0x000fc60000004100 */
[----:B------:R-:W-:Y:S01]  /*1a50*/  FFMA R24, R27, R27, R24 ;  /* 0x0000001b1b187223 */ /* 0x000fe20000000018 */
[----:B------:R-:W-:-:S03]  /*1a60*/  HADD2.F32 R29, -RZ, R29.H1_H1 ;  /* 0x3000001dff1d7230 */ /* 0x000fc60000004100 */
[----:B------:R-:W-:Y:S01]  /*1a70*/  FFMA R24, R79, R79, R24 ;  /* 0x0000004f4f187223 */ /* 0x000fe20000000018 */
[----:B------:R-:W-:-:S03]  /*1a80*/  HADD2.F32 R95, -RZ, R30.H0_H0 ;  /* 0x2000001eff5f7230 */ /* 0x000fc60000004100 */
[----:B------:R-:W-:Y:S01]  /*1a90*/  FFMA R24, R29, R29, R24 ;  /* 0x0000001d1d187223 */ /* 0x000fe20000000018 */
[----:B------:R-:W-:Y:S01]  /*1aa0*/  HADD2.F32 R93, -RZ, R30.H1_H1 ;  /* 0x3000001eff5d7230 */ /* 0x000fe20000004100 */
[----:B------:R0:W-:Y:S02]  /*1ab0*/  @!P1 STG.E.128 [R110.64], R16 ;  /* 0x000000106e009986 */ /* 0x0001e4000c101d04 */
[----:B------:R-:W-:-:S04]  /*1ac0*/  FFMA R24, R95, R95, R24 ;  /* 0x0000005f5f187223 */ /* 0x000fc80000000018 */
        /* <DEDUP_REMOVED lines=27> */
[--C-:B-----5:R-:W-:Y:S01]  /*1c80*/  HADD2.F32 R29, -RZ, R32.reuse.H1_H1 ;  /* 0x30000020ff1d7230 */ /* 0x120fe20000004100 */
[-C--:B------:R-:W-:Y:S01]  /*1c90*/  FMUL R19, R17, R26.reuse ;  /* 0x0000001a11137220 */ /* 0x080fe20000400000 */
[-C--:B------:R-:W-:Y:S01]  /*1ca0*/  FMUL R16, R27, R26.reuse ;  /* 0x0000001a1b107220 */ /* 0x080fe20000400000 */
[----:B------:R-:W-:Y:S01]  /*1cb0*/  F2FP.PACK_AB R17, R18, R79 ;  /* 0x0000004f1211723e */ /* 0x000fe200000000ff */
[----:B------:R-:W-:Y:S01]  /*1cc0*/  HADD2.F32 R27, -RZ, R32.H0_H0 ;  /* 0x20000020ff1b7230 */ /* 0x000fe20000004100 */
[----:B------:R-:W-:Y:S01]  /*1cd0*/  F2FP.PACK_AB R18, R28, R95 ;  /* 0x0000005f1c12723e */ /* 0x000fe200000000ff */
[----:B------:R-:W-:Y:S01]  /*1ce0*/  FMUL R28, R29, R29 ;  /* 0x0000001d1d1c7220 */ /* 0x000fe20000400000 */
[----:B------:R-:W-:Y:S01]  /*1cf0*/  IADD3 R20, P6, R108, c[0x0][0x168], RZ ;  /* 0x00005a006c147a10 */ /* 0x000fe20007fde0ff */
[----:B------:R-:W-:Y:S01]  /*1d00*/  FMUL R76, R31, R26 ;  /* 0x0000001a1f4c7220 */ /* 0x000fe20000400000 */
[----:B------:R-:W-:Y:S01]  /*1d10*/  HADD2.F32 R31, -RZ, R33.H0_H0 ;  /* 0x20000021ff1f7230 */ /* 0x000fe20000004100 */
[----:B------:R-:W-:Y:S01]  /*1d20*/  FFMA R28, R27, R27, R28 ;  /* 0x0000001b1b1c7223 */ /* 0x000fe2000000001c */
[----:B------:R-:W-:-:S02]  /*1d30*/  IADD3.X R21, R107, c[0x0][0x16c], RZ, P6, !PT ;  /* 0x00005b006b157a10 */ /* 0x000fc400037fe4ff */
[----:B------:R-:W-:Y:S01]  /*1d40*/  ISETP.NE.AND P6, PT, R109, RZ, PT ;  /* 0x000000ff6d00720c */ /* 0x000fe20003fc5270 */
[----:B------:R-:W-:Y:S01]  /*1d50*/  HADD2.F32 R33, -RZ, R33.H1_H1 ;  /* 0x30000021ff217230 */ /* 0x000fe20000004100 */
[----:B------:R-:W-:Y:S01]  /*1d60*/  FMUL R77, R77, R26 ;  /* 0x0000001a4d4d7220 */ /* 0x000fe20000400000 */
[----:B------:R-:W-:Y:S01]  /*1d70*/  FFMA R28, R31, R31, R28 ;  /* 0x0000001f1f1c7223 */ /* 0x000fe2000000001c */
[--C-:B------:R-:W-:Y:S01]  /*1d80*/  HADD2.F32 R79, -RZ, R34.reuse.H0_H0 ;  /* 0x20000022ff4f7230 */ /* 0x100fe20000004100 */
[----:B------:R-:W-:Y:S02]  /*1d90*/  F2FP.PACK_AB R19, R76, R19 ;  /* 0x000000134c13723e */ /* 0x000fe400000000ff */
[----:B------:R-:W-:Y:S01]  /*1da0*/  FFMA R28, R33, R33, R28 ;  /* 0x00000021211c7223 */ /* 0x000fe2000000001c */
[----:B------:R-:W-:Y:S01]  /*1db0*/  F2FP.PACK_AB R16, R77, R16 ;  /* 0x000000104d10723e */ /* 0x000fe200000000ff */
[----:B------:R-:W-:Y:S02]  /*1dc0*/  HADD2.F32 R77, -RZ, R34.H1_H1 ;  /* 0x30000022ff4d7230 */ /* 0x000fe40000004100 */
[----:B------:R-:W-:-:S02]  /*1dd0*/  FFMA R28, R79, R79, R28 ;  /* 0x0000004f4f1c7223 */ /* 0x000fc4000000001c */
[----:B------:R0:W-:Y:S02]  /*1de0*/  @!P6 STG.E.128 [R20.64], R16 ;  /* 0x000000101400e986 */ /* 0x0001e4000c101d04 */
        /* <DEDUP_REMOVED lines=11> */
[----:B------:R-:W0:Y:S01]  /*1ea0*/  SHFL.BFLY PT, R18, R21, 0x1, 0x1f ;  /* 0x0c201f0015127f89 */ /* 0x000e2200000e0000 */
[----:B------:R-:W-:Y:S01]  /*1eb0*/  IADD3 R24, P1, R105, c[0x0][0x168], RZ ;  /* 0x00005a0069187a10 */ /* 0x000fe20007f3e0ff */
[----:B0-----:R-:W-:-:S04]  /*1ec0*/  FADD R18, R21, R18 ;  /* 0x0000001215127221 */ /* 0x001fc80000000000 */
[----:B------:R-:W-:-:S04]  /*1ed0*/  FADD R18, R18, c[0x0][0x178] ;  /* 0x00005e0012127621 */ /* 0x000fc80000000000 */
[----:B------:R-:W0:Y:S01]  /*1ee0*/  MUFU.SQRT R30, R18 ;  /* 0x00000012001e7308 */ /* 0x000e220000002000 */
[----:B------:R-:W-:Y:S02]  /*1ef0*/  IADD3.X R25, R106, c[0x0][0x16c], RZ, P1, !PT ;  /* 0x00005b006a197a10 */ /* 0x000fe40000ffe4ff */
[C---:B0-----:R-:W-:Y:S02]  /*1f00*/  FSETP.GT.AND P1, PT, R30.reuse, 8.50705917302346158658e+37, PT ;  /* 0x7e8000001e00780b */ /* 0x041fe40003f24000 */
[----:B------:R-:W-:-:S11]  /*1f10*/  FSETP.GEU.AND P0, PT, R30, 1.175494350822287508e-38, PT ;  /* 0x008000001e00780b */ /* 0x000fd60003f0e000 */
[----:B------:R-:W-:-:S04]  /*1f20*/  @P1 FMUL R30, R30, 0.25 ;  /* 0x3e8000001e1e1820 */ /* 0x000fc80000400000 */
[----:B------:R-:W-:-:S04]  /*1f30*/  @!P0 FMUL R30, R30, 16777216 ;  /* 0x4b8000001e1e8820 */ /* 0x000fc80000400000 */
[----:B------:R0:W1:Y:S01]  /*1f40*/  MUFU.RCP R20, R30 ;  /* 0x0000001e00147308 */ /* 0x0000620000001000 */
[----:B------:R-:W-:-:S05]  /*1f50*/  FSEL R19, R80, 1, P1 ;  /* 0x3f80000050137808 */ /* 0x000fca0000800000 */
[----:B------:R-:W-:Y:S01]  /*1f60*/  @!P0 FMUL R19, R19, 16777216 ;  /* 0x4b80000013138820 */ /* 0x000fe20000400000 */
[--C-:B0-----:R-:W-:Y:S02]  /*1f70*/  HADD2.F32 R30, -RZ, R36.reuse.H1_H1 ;  /* 0x30000024ff1e7230 */ /* 0x101fe40000004100 */
[----:B------:R-:W-:Y:S01]  /*1f80*/  HADD2.F32 R36, -RZ, R36.H0_H0 ;  /* 0x20000024ff247230 */ /* 0x000fe20000004100 */
[----:B-1----:R-:W-:Y:S02]  /*1f90*/  FMUL R20, R20, R19 ;  /* 0x0000001314147220 */ /* 0x002fe40000400000 */
[----:B------:R-:W-:Y:S01]  /*1fa0*/  FMUL R21, R30, R30 ;  /* 0x0000001e1e157220 */ /* 0x000fe20000400000 */
[----:B------:R-:W-:Y:S01]  /*1fb0*/  HADD2.F32 R34, -RZ, R37.H0_H0 ;  /* 0x20000025ff227230 */ /* 0x000fe20000004100 */
[-C--:B------:R-:W-:Y:S01]  /*1fc0*/  FMUL R19, R17, R20.reuse ;  /* 0x0000001411137220 */ /* 0x080fe20000400000 */
[----:B------:R-:W-:Y:S01]  /*1fd0*/  FMUL R32, R35, R20 ;  /* 0x0000001423207220 */ /* 0x000fe20000400000 */
[----:B------:R-:W-:Y:S01]  /*1fe0*/  FFMA R21, R36, R36, R21 ;  /* 0x0000002424157223 */ /* 0x000fe20000000015 */
[-C--:B------:R-:W-:Y:S01]  /*1ff0*/  FMUL R31, R31, R20.reuse ;  /* 0x000000141f1f7220 */ /* 0x080fe20000400000 */
[----:B------:R-:W-:-:S02]  /*2000*/  FMUL R18, R33, R20 ;  /* 0x0000001421127220 */ /* 0x000fc40000400000 */
        /* <DEDUP_REMOVED lines=8> */
[----:B------:R-:W-:Y:S02]  /*2090*/  F2FP.PACK_AB R17, R18, R31 ;  /* 0x0000001f1211723e */ /* 0x000fe400000000ff */
[----:B------:R-:W-:Y:S01]  /*20a0*/  FFMA R21, R32, R32, R21 ;  /* 0x0000002020157223 */ /* 0x000fe20000000015 */
[----:B------:R-:W-:-:S02]  /*20b0*/  F2FP.PACK_AB R16, R29, R16 ;  /* 0x000000101d10723e */ /* 0x000fc400000000ff */
        /* <DEDUP_REMOVED lines=28> */
[----:B0-----:R-:W-:-:S03]  /*2280*/  HADD2.F32 R27, -RZ, R40.H1_H1 ;  /* 0x30000028ff1b7230 */ /* 0x001fc60000004100 */
[----:B-1----:R-:W-:-:S04]  /*2290*/  FMUL R21, R21, R24 ;  /* 0x0000001815157220 */ /* 0x002fc80000400000 */
[-C--:B------:R-:W-:Y:S01]  /*22a0*/  FMUL R36, R36, R21.reuse ;  /* 0x0000001524247220 */ /* 0x080fe20000400000 */
[-C--:B------:R-:W-:Y:S01]  /*22b0*/  FMUL R17, R30, R21.reuse ;  /* 0x000000151e117220 */ /* 0x080fe20000400000 */
[-C--:B------:R-:W-:Y:S01]  /*22c0*/  FMUL R34, R34, R21.reuse ;  /* 0x0000001522227220 */ /* 0x080fe20000400000 */
[-C--:B------:R-:W-:Y:S01]  /*22d0*/  FMUL R19, R32, R21.reuse ;  /* 0x0000001520137220 */ /* 0x080fe20000400000 */
[-C--:B------:R-:W-:Y:S01]  /*22e0*/  FMUL R76, R76, R21.reuse ;  /* 0x000000154c4c7220 */ /* 0x080fe20000400000 */
[-C--:B------:R-:W-:Y:S01]  /*22f0*/  FMUL R25, R38, R21.reuse ;  /* 0x0000001526197220 */ /* 0x080fe20000400000 */
[-C--:B------:R-:W-:Y:S01]  /*2300*/  FMUL R24, R18, R21.reuse ;  /* 0x0000001512187220 */ /* 0x080fe20000400000 */
[----:B------:R-:W-:Y:S01]  /*2310*/  FMUL R31, R16, R21 ;  /* 0x00000015101f7220 */ /* 0x000fe20000400000 */
[----:B------:R-:W-:Y:S02]  /*2320*/  F2FP.PACK_AB R16, R17, R36 ;  /* 0x000000241110723e */ /* 0x000fe400000000ff */
[----:B------:R-:W-:-:S02]  /*2330*/  F2FP.PACK_AB R17, R19, R34 ;  /* 0x000000221311723e */ /* 0x000fc400000000ff */
[----:B------:R-:W-:Y:S01]  /*2340*/  F2FP.PACK_AB R18, R25, R76 ;  /* 0x0000004c1912723e */ /* 0x000fe200000000ff */
[----:B------:R-:W-:Y:S01]  /*2350*/  HADD2.F32 R25, -RZ, R40.H0_H0 ;  /* 0x20000028ff197230 */ /* 0x000fe20000004100 */
[----:B------:R-:W-:Y:S01]  /*2360*/  F2FP.PACK_AB R19, R31, R24 ;  /* 0x000000181f13723e */ /* 0x000fe200000000ff */
        /* <DEDUP_REMOVED lines=35> */
[----:B-1----:R-:W-:Y:S01]  /*25a0*/  FMUL R24, R24, R19 ;  /* 0x0000001318187220 */ /* 0x002fe20000400000 */
[----:B------:R-:W-:-:S03]  /*25b0*/  HADD2.F32 R44, -RZ, R44.H0_H0 ;  /* 0x2000002cff2c7230 */ /* 0x000fc60000004100 */
[-C--:B------:R-:W-:Y:S01]  /*25c0*/  FMUL R19, R17, R24.reuse ;  /* 0x0000001811137220 */ /* 0x080fe20000400000 */
[-C--:B------:R-:W-:Y:S01]  /*25d0*/  FMUL R34, R43, R24.reuse ;  /* 0x000000182b227220 */ /* 0x080fe20000400000 */
[-C--:B------:R-:W-:Y:S01]  /*25e0*/  FMUL R16, R25, R24.reuse ;  /* 0x0000001819107220 */ /* 0x080fe20000400000 */
[-C--:B------:R-:W-:Y:S01]  /*25f0*/  FMUL R31, R31, R24.reuse ;  /* 0x000000181f1f7220 */ /* 0x080fe20000400000 */
[----:B------:R-:W-:Y:S01]  /*2600*/  FMUL R18, R41, R24 ;  /* 0x0000001829127220 */ /* 0x000fe20000400000 */
[----:B------:R-:W-:Y:S01]  /*2610*/  FMUL R25, R30, R30 ;  /* 0x0000001e1e197220 */ /* 0x000fe20000400000 */
[-C--:B------:R-:W-:Y:S01]  /*2620*/  FMUL R35, R35, R24.reuse ;  /* 0x0000001823237220 */ /* 0x080fe20000400000 */
[----:B------:R-:W-:Y:S01]  /*2630*/  FMUL R32, R33, R24 ;  /* 0x0000001821207220 */ /* 0x000fe20000400000 */
[----:B------:R-:W-:Y:S01]  /*2640*/  F2FP.PACK_AB R19, R34, R19 ;  /* 0x000000132213723e */ /* 0x000fe200000000ff */
[----:B------:R-:W-:Y:S01]  /*2650*/  HADD2.F32 R34, -RZ, R45.H0_H0 ;  /* 0x2000002dff227230 */ /* 0x000fe20000004100 */
[----:B------:R-:W-:Y:S01]  /*2660*/  FFMA R25, R44, R44, R25 ;  /* 0x0000002c2c197223 */ /* 0x000fe20000000019 */
[----:B------:R-:W-:-:S02]  /*2670*/  F2FP.PACK_AB R17, R18, R31 ;  /* 0x0000001f1211723e */ /* 0x000fc400000000ff */
[----:B------:R-:W-:Y:S01]  /*2680*/  F2FP.PACK_AB R18, R32, R35 ;  /* 0x000000232012723e */ /* 0x000fe200000000ff */
[----:B------:R-:W-:Y:S01]  /*2690*/  HADD2.F32 R32, -RZ, R45.H1_H1 ;  /* 0x3000002dff207230 */ /* 0x000fe20000004100 */
[----:B------:R-:W-:Y:S01]  /*26a0*/  FMUL R27, R27, R24 ;  /* 0x000000181b1b7220 */ /* 0x000fe20000400000 */
[----:B------:R-:W-:Y:S01]  /*26b0*/  FFMA R25, R34, R34, R25 ;  /* 0x0000002222197223 */ /* 0x000fe20000000019 */
[----:B------:R-:W-:-:S03]  /*26c0*/  HADD2.F32 R36, -RZ, R46.H0_H0 ;  /* 0x2000002eff247230 */ /* 0x000fc60000004100 */
[----:B------:R-:W-:Y:S01]  /*26d0*/  FFMA R25, R32, R32, R25 ;  /* 0x0000002020197223 */ /* 0x000fe20000000019 */
[----:B------:R-:W-:Y:S01]  /*26e0*/  F2FP.PACK_AB R16, R27, R16 ;  /* 0x000000101b10723e */ /* 0x000fe200000000ff */
[----:B------:R-:W-:Y:S02]  /*26f0*/  HADD2.F32 R46, -RZ, R46.H1_H1 ;  /* 0x3000002eff2e7230 */ /* 0x000fe40000004100 */
[----:B------:R-:W-:Y:S02]  /*2700*/  FFMA R25, R36, R36, R25 ;  /* 0x0000002424197223 */ /* 0x000fe40000000019 */
        /* <DEDUP_REMOVED lines=35> */
[----:B------:R-:W-:Y:S01]  /*2940*/  F2FP.PACK_AB R18, R29, R36 ;  /* 0x000000241d12723e */ /* 0x000fe200000000ff */
[----:B------:R-:W-:Y:S01]  /*2950*/  HADD2.F32 R48, -RZ, R48.H0_H0 ;  /* 0x20000030ff307230 */ /* 0x000fe20000004100 */
[----:B------:R-:W-:Y:S01]  /*2960*/  F2FP.PACK_AB R16, R17, R44 ;  /* 0x0000002c1110723e */ /* 0x000fe200000000ff */
[----:B------:R-:W-:Y:S01]  /*2970*/  FMUL R29, R27, R27 ;  /* 0x0000001b1b1d7220 */ /* 0x000fe20000400000 */
[----:B------:R-:W-:-:S02]  /*2980*/  F2FP.PACK_AB R17, R19, R34 ;  /* 0x000000221311723e */ /* 0x000fc400000000ff */
[----:B------:R-:W-:Y:S01]  /*2990*/  F2FP.PACK_AB R19, R31, R28 ;  /* 0x0000001c1f13723e */ /* 0x000fe200000000ff */
[--C-:B------:R-:W-:Y:S01]  /*29a0*/  HADD2.F32 R28, -RZ, R49.reuse.H0_H0 ;  /* 0x20000031ff1c7230 */ /* 0x100fe20000004100 */
[----:B------:R-:W-:Y:S01]  /*29b0*/  FFMA R29, R48, R48, R29 ;  /* 0x00000030301d7223 */ /* 0x000fe2000000001d */
[----:B------:R-:W-:-:S03]  /*29c0*/  HADD2.F32 R49, -RZ, R49.H1_H1 ;  /* 0x30000031ff317230 */ /* 0x000fc60000004100 */
[----:B------:R-:W-:Y:S01]  /*29d0*/  FFMA R30, R28, R28, R29 ;  /* 0x0000001c1c1e7223 */ /* 0x000fe2000000001d */
[----:B------:R-:W-:-:S03]  /*29e0*/  HADD2.F32 R29, -RZ, R50.H0_H0 ;  /* 0x20000032ff1d7230 */ /* 0x000fc60000004100 */
[----:B------:R-:W-:Y:S01]  /*29f0*/  FFMA R30, R49, R49, R30 ;  /* 0x00000031311e7223 */ /* 0x000fe2000000001e */
[----:B------:R0:W-:Y:S01]  /*2a00*/  @!P3 STG.E.128 [R100.64], R16 ;  /* 0x000000106400b986 */ /* 0x0001e2000c101d04 */
[----:B------:R-:W-:Y:S02]  /*2a10*/  HADD2.F32 R50, -RZ, R50.H1_H1 ;  /* 0x30000032ff327230 */ /* 0x000fe40000004100 */
[----:B0-----:R-:W-:Y:S01]  /*2a20*/  FFMA R17, R29, R29, R30 ;  /* 0x0000001d1d117223 */ /* 0x001fe2000000001e */
[----:B------:R-:W-:-:S03]  /*2a30*/  HADD2.F32 R16, -RZ, R51.H0_H0 ;  /* 0x20000033ff107230 */ /* 0x000fc60000004100 */
[----:B------:R-:W-:Y:S01]  /*2a40*/  FFMA R17, R50, R50, R17 ;  /* 0x0000003232117223 */ /* 0x000fe20000000011 */
[----:B------:R-:W-:-:S03]  /*2a50*/  HADD2.F32 R51, -RZ, R51.H1_H1 ;  /* 0x30000033ff337230 */ /* 0x000fc60000004100 */
[----:B------:R-:W-:-:S04]  /*2a60*/  FFMA R18, R16, R16, R17 ;  /* 0x0000001010127223 */ /* 0x000fc80000000011 */
[----:B------:R-:W-:-:S05]  /*2a70*/  FFMA R18, R51, R51, R18 ;  /* 0x0000003333127223 */ /* 0x000fca0000000012 */
[----:B------:R-:W0:Y:S02]  /*2a80*/  SHFL.BFLY PT, R17, R18, 0x8, 0x1f ;  /* 0x0d001f0012117f89 */ /* 0x000e2400000e0000 */
[----:B0-----:R-:W-:-:S05]  /*2a90*/  FADD R17, R18, R17 ;  /* 0x0000001112117221 */ /* 0x001fca0000000000 */
[----:B------:R-:W0:Y:S02]  /*2aa0*/  SHFL.BFLY PT, R30, R17, 0x4, 0x1f ;  /* 0x0c801f00111e7f89 */ /* 0x000e2400000e0000 */
[----:B0-----:R-:W-:-:S05]  /*2ab0*/  FADD R30, R17, R30 ;  /* 0x0000001e111e7221 */ /* 0x001fca0000000000 */
[----:B------:R-:W0:Y:S01]  /*2ac0*/  SHFL.BFLY PT, R19, R30, 0x2, 0x1f ;  /* 0x0c401f001e137f89 */ /* 0x000e2200000e0000 */
[--C-:B------:R-:W-:Y:S02]  /*2ad0*/  HADD2.F32 R17, -RZ, R52.reuse.H1_H1 ;  /* 0x30000034ff117230 */ /* 0x100fe40000004100 */
[----:B------:R-:W-:Y:S01]  /*2ae0*/  HADD2.F32 R52, -RZ, R52.H0_H0 ;  /* 0x20000034ff347230 */ /* 0x000fe20000004100 */
[----:B0-----:R-:W-:-:S05]  /*2af0*/  FADD R32, R30, R19 ;  /* 0x000000131e207221 */ /* 0x001fca0000000000 */
[----:B------:R-:W0:Y:S01]  /*2b00*/  SHFL.BFLY PT, R19, R32, 0x1, 0x1f ;  /* 0x0c201f0020137f89 */ /* 0x000e2200000e0000 */
[----:B------:R-:W-:Y:S01]  /*2b10*/  FMUL R31, R17, R17 ;  /* 0x00000011111f7220 */ /* 0x000fe20000400000 */
[----:B------:R-:W-:-:S03]  /*2b20*/  HADD2.F32 R30, -RZ, R53.H0_H0 ;  /* 0x20000035ff1e7230 */ /* 0x000fc60000004100 */
[----:B------:R-:W-:Y:S01]  /*2b30*/  FFMA R31, R52, R52, R31 ;  /* 0x00000034341f7223 */ /* 0x000fe2000000001f */
[----:B------:R-:W-:Y:S01]  /*2b40*/  HADD2.F32 R53, -RZ, R53.H1_H1 ;  /* 0x30000035ff357230 */ /* 0x000fe20000004100 */
[----:B0-----:R-:W-:Y:S02]  /*2b50*/  FADD R19, R32, R19 ;  /* 0x0000001320137221 */ /* 0x001fe40000000000 */
[----:B------:R-:W-:Y:S01]  /*2b60*/  FFMA R32, R30, R30, R31 ;  /* 0x0000001e1e207223 */ /* 0x000fe2000000001f */
[--C-:B------:R-:W-:Y:S01]  /*2b70*/  HADD2.F32 R31, -RZ, R54.reuse.H0_H0 ;  /* 0x20000036ff1f7230 */ /* 0x100fe20000004100 */
[----:B------:R-:W-:Y:S02]  /*2b80*/  FADD R33, R19, c[0x0][0x178] ;  /* 0x00005e0013217621 */ /* 0x000fe40000000000 */
[----:B------:R-:W-:Y:S01]  /*2b90*/  FFMA R32, R53, R53, R32 ;  /* 0x0000003535207223 */ /* 0x000fe20000000020 */
[----:B------:R-:W-:Y:S01]  /*2ba0*/  HADD2.F32 R54, -RZ, R54.H1_H1 ;  /* 0x30000036ff367230 */ /* 0x000fe20000004100 */
[----:B------:R0:W1:Y:S02]  /*2bb0*/  MUFU.SQRT R19, R33 ;  /* 0x0000002100137308 */ /* 0x0000640000002000 */
        /* <DEDUP_REMOVED lines=13> */
[--C-:B------:R-:W-:Y:S02]  /*2c90*/  HADD2.F32 R33, -RZ, R56.reuse.H1_H1 ;  /* 0x30000038ff217230 */ /* 0x100fe40000004100 */
[----:B------:R-:W-:Y:S02]  /*2ca0*/  HADD2.F32 R56, -RZ, R56.H0_H0 ;  /* 0x20000038ff387230 */ /* 0x000fe40000004100 */
[--C-:B------:R-:W-:Y:S02]  /*2cb0*/  HADD2.F32 R36, -RZ, R57.reuse.H0_H0 ;  /* 0x20000039ff247230 */ /* 0x100fe40000004100 */
[----:B------:R-:W-:Y:S01]  /*2cc0*/  HADD2.F32 R57, -RZ, R57.H1_H1 ;  /* 0x30000039ff397230 */ /* 0x000fe20000004100 */
[----:B0-----:R-:W-:-:S04]  /*2cd0*/  FADD R37, R38, R37 ;  /* 0x0000002526257221 */ /* 0x001fc80000000000 */
[----:B------:R-:W-:Y:S01]  /*2ce0*/  FADD R39, R37, c[0x0][0x178] ;  /* 0x00005e0025277621 */ /* 0x000fe20000000000 */
[----:B------:R-:W-:-:S04]  /*2cf0*/  FMUL R37, R33, R33 ;  /* 0x0000002121257220 */ /* 0x000fc80000400000 */
[----:B------:R-:W-:-:S04]  /*2d00*/  FFMA R37, R56, R56, R37 ;  /* 0x0000003838257223 */ /* 0x000fc80000000025 */
[----:B------:R-:W-:Y:S01]  /*2d10*/  FFMA R38, R36, R36, R37 ;  /* 0x0000002424267223 */ /* 0x000fe20000000025 */
[----:B------:R-:W-:-:S03]  /*2d20*/  HADD2.F32 R37, -RZ, R58.H0_H0 ;  /* 0x2000003aff257230 */ /* 0x000fc60000004100 */
[----:B------:R-:W-:Y:S01]  /*2d30*/  FFMA R38, R57, R57, R38 ;  /* 0x0000003939267223 */ /* 0x000fe20000000026 */
[----:B------:R0:W3:Y:S01]  /*2d40*/  MUFU.SQRT R34, R39 ;  /* 0x0000002700227308 */ /* 0x0000e20000002000 */
        /* <DEDUP_REMOVED lines=15> */
[----:B------:R-:W-:-:S03]  /*2e40*/  HADD2.F32 R60, -RZ, R60.H0_H0 ;  /* 0x2000003cff3c7230 */ /* 0x000fc60000004100 */
[----:B------:R-:W-:-:S04]  /*2e50*/  FMUL R43, R39, R39 ;  /* 0x00000027272b7220 */ /* 0x000fc80000400000 */
[----:B------:R-:W-:Y:S01]  /*2e60*/  FFMA R42, R60, R60, R43 ;  /* 0x0000003c3c2a7223 */ /* 0x000fe2000000002b */
[----:B0-----:R-:W-:Y:S01]  /*2e70*/  FADD R44, R41, R44 ;  /* 0x0000002c292c7221 */ /* 0x001fe20000000000 */
[----:B------:R-:W-:-:S03]  /*2e80*/  HADD2.F32 R41, -RZ, R61.H0_H0 ;  /* 0x2000003dff297230 */ /* 0x000fc60000004100 */
[----:B------:R-:W-:Y:S01]  /*2e90*/  FADD R44, R44, c[0x0][0x178] ;  /* 0x00005e002c2c7621 */ /* 0x000fe20000000000 */
[----:B------:R-:W-:-:S03]  /*2ea0*/  HADD2.F32 R61, -RZ, R61.H1_H1 ;  /* 0x3000003dff3d7230 */ /* 0x000fc60000004100 */
[----:B------:R0:W4:Y:S02]  /*2eb0*/  MUFU.SQRT R102, R44 ;  /* 0x0000002c00667308 */ /* 0x0001240000002000 */
[----:B0-----:R-:W-:Y:S01]  /*2ec0*/  FFMA R44, R41, R41, R42 ;  /* 0x00000029292c7223 */ /* 0x001fe2000000002a */
[----:B------:R-:W-:-:S03]  /*2ed0*/  HADD2.F32 R42, -RZ, R62.H0_H0 ;  /* 0x2000003eff2a7230 */ /* 0x000fc60000004100 */
[----:B------:R-:W-:Y:S01]  /*2ee0*/  FFMA R43, R61, R61, R44 ;  /* 0x0000003d3d2b7223 */ /* 0x000fe2000000002c */
[----:B------:R-:W-:-:S03]  /*2ef0*/  HADD2.F32 R62, -RZ, R62.H1_H1 ;  /* 0x3000003eff3e7230 */ /* 0x000fc60000004100 */
[----:B------:R-:W-:Y:S01]  /*2f00*/  FFMA R45, R42, R42, R43 ;  /* 0x0000002a2a2d7223 */ /* 0x000fe2000000002b */
        /* <DEDUP_REMOVED lines=12> */
[----:B------:R-:W-:Y:S01]  /*2fd0*/  HADD2.F32 R77, -RZ, R64.H0_H0 ;  /* 0x20000040ff4d7230 */ /* 0x000fe20000004100 */
[----:B------:R-:W-:Y:S01]  /*2fe0*/  IADD3 R90, P1, R90, c[0x0][0x168], RZ ;  /* 0x00005a005a5a7a10 */ /* 0x000fe20007f3e0ff */
[----:B------:R-:W-:-:S03]  /*2ff0*/  HADD2.F32 R76, -RZ, R65.H0_H0 ;  /* 0x20000041ff4c7230 */ /* 0x000fc60000004100 */
[----:B------:R-:W-:Y:S01]  /*3000*/  IADD3.X R91, R89, c[0x0][0x16c], RZ, P1, !PT ;  /* 0x00005b00595b7a10 */ /* 0x000fe20000ffe4ff */
[----:B------:R-:W-:Y:S01]  /*3010*/  HADD2.F32 R89, -RZ, R65.H1_H1 ;  /* 0x30000041ff597230 */ /* 0x000fe20000004100 */
[----:B0-----:R-:W-:-:S04]  /*3020*/  FADD R46, R79, R46 ;  /* 0x0000002e4f2e7221 */ /* 0x001fc80000000000 */
[----:B------:R-:W-:Y:S01]  /*3030*/  FADD R92, R46, c[0x0][0x178] ;  /* 0x00005e002e5c7621 */ /* 0x000fe20000000000 */
[----:B------:R-:W-:-:S05]  /*3040*/  HADD2.F32 R46, -RZ, R64.H1_H1 ;  /* 0x30000040ff2e7230 */ /* 0x000fca0000004100 */
[----:B------:R-:W-:-:S04]  /*3050*/  FMUL R44, R46, R46 ;  /* 0x0000002e2e2c7220 */ /* 0x000fc80000400000 */
[----:B------:R-:W-:Y:S01]  /*3060*/  FFMA R45, R77, R77, R44 ;  /* 0x0000004d4d2d7223 */ /* 0x000fe2000000002c */
        /* <DEDUP_REMOVED lines=24> */
[----:B------:R-:W-:Y:S01]  /*31f0*/  FFMA R44, R68, R68, R67 ;  /* 0x00000044442c7223 */ /* 0x000fe20000000043 */
[----:B------:R-:W-:-:S03]  /*3200*/  HADD2.F32 R67, -RZ, R70.H0_H0 ;  /* 0x20000046ff437230 */ /* 0x000fc60000004100 */
[----:B------:R-:W-:Y:S01]  /*3210*/  FFMA R44, R65, R65, R44 ;  /* 0x00000041412c7223 */ /* 0x000fe2000000002c */
[----:B------:R0:W5:Y:S03]  /*3220*/  MUFU.SQRT R103, R92 ;  /* 0x0000005c00677308 */ /* 0x0001660000002000 */
[----:B------:R-:W-:-:S04]  /*3230*/  FFMA R44, R69, R69, R44 ;  /* 0x00000045452c7223 */ /* 0x000fc8000000002c */
[----:B------:R-:W-:Y:S01]  /*3240*/  FFMA R95, R67, R67, R44 ;  /* 0x00000043435f7223 */ /* 0x000fe2000000002c */
[----:B0-----:R-:W-:Y:S02]  /*3250*/  HADD2.F32 R92, -RZ, R70.H1_H1 ;  /* 0x30000046ff5c7230 */ /* 0x001fe40000004100 */
        /* <DEDUP_REMOVED lines=10> */
[----:B------:R0:W0:Y:S02]  /*3300*/  MUFU.SQRT R104, R66 ;  /* 0x0000004200687308 */ /* 0x0000240000002000 */
[----:B0-----:R-:W-:-:S05]  /*3310*/  FADD R66, R64, R99 ;  /* 0x0000006340427221 */ /* 0x001fca0000000000 */
[----:B------:R-:W0:Y:S01]  /*3320*/  SHFL.BFLY PT, R99, R66, 0x1, 0x1f ;  /* 0x0c201f0042637f89 */ /* 0x000e2200000e0000 */
[--C-:B--2---:R-:W-:Y:S02]  /*3330*/  HADD2.F32 R44, -RZ, R72.reuse.H1_H1 ;  /* 0x30000048ff2c7230 */ /* 0x104fe40000004100 */
[----:B------:R-:W-:-:S03]  /*3340*/  HADD2.F32 R72, -RZ, R72.H0_H0 ;  /* 0x20000048ff487230 */ /* 0x000fc60000004100 */
[----:B------:R-:W-:Y:S01]  /*3350*/  FMUL R71, R44, R44 ;  /* 0x0000002c2c477220 */ /* 0x000fe20000400000 */
[----:B------:R-:W-:-:S03]  /*3360*/  HADD2.F32 R64, -RZ, R73.H0_H0 ;  /* 0x20000049ff407230 */ /* 0x000fc60000004100 */
[----:B------:R-:W-:Y:S01]  /*3370*/  FFMA R71, R72, R72, R71 ;  /* 0x0000004848477223 */ /* 0x000fe20000000047 */
[----:B------:R-:W-:Y:S01]  /*3380*/  HADD2.F32 R73, -RZ, R73.H1_H1 ;  /* 0x30000049ff497230 */ /* 0x000fe20000004100 */
[----:B0-----:R-:W-:-:S04]  /*3390*/  FADD R99, R66, R99 ;  /* 0x0000006342637221 */ /* 0x001fc80000000000 */
[----:B------:R-:W-:-:S04]  /*33a0*/  FADD R100, R99, c[0x0][0x178] ;  /* 0x00005e0063647621 */ /* 0x000fc80000000000 */
[----:B------:R0:W2:Y:S01]  /*33b0*/  MUFU.SQRT R98, R100 ;  /* 0x0000006400627308 */ /* 0x0000a20000002000 */
[--C-:B------:R-:W-:Y:S01]  /*33c0*/  HADD2.F32 R66, -RZ, R74.reuse.H0_H0 ;  /* 0x2000004aff427230 */ /* 0x100fe20000004100 */
[----:B0-----:R-:W-:Y:S01]  /*33d0*/  FFMA R100, R64, R64, R71 ;  /* 0x0000004040647223 */ /* 0x001fe20000000047 */
[----:B------:R-:W-:-:S03]  /*33e0*/  HADD2.F32 R74, -RZ, R74.H1_H1 ;  /* 0x3000004aff4a7230 */ /* 0x000fc60000004100 */
[----:B------:R-:W-:-:S04]  /*33f0*/  FFMA R71, R73, R73, R100 ;  /* 0x0000004949477223 */ /* 0x000fc80000000064 */
        /* <DEDUP_REMOVED lines=8> */
[----:B------:R-:W0:Y:S01]  /*3480*/  SHFL.BFLY PT, R107, R106, 0x4, 0x1f ;  /* 0x0c801f006a6b7f89 */ /* 0x000e2200000e0000 */
[----:B-1----:R-:W-:Y:S01]  /*3490*/  FSETP.GT.AND P0, PT, R19, 8.50705917302346158658e+37, PT ;  /* 0x7e8000001300780b */ /* 0x002fe20003f04000 */
[----:B0-----:R-:W-:-:S05]  /*34a0*/  FADD R107, R106, R107 ;  /* 0x0000006b6a6b7221 */ /* 0x001fca0000000000 */
[----:B------:R-:W0:Y:S01]  /*34b0*/  SHFL.BFLY PT, R100, R107, 0x2, 0x1f ;  /* 0x0c401f006b647f89 */ /* 0x000e2200000e0000 */
[----:B------:R-:W-:-:S06]  /*34c0*/  FSETP.GEU.AND P5, PT, R19, 1.175494350822287508e-38, PT ;  /* 0x008000001300780b */ /* 0x000fcc0003fae000 */
[----:B------:R-:W-:Y:S01]  /*34d0*/  @P0 FMUL R19, R19, 0.25 ;  /* 0x3e80000013130820 */ /* 0x000fe20000400000 */
[----:B------:R-:W-:Y:S02]  /*34e0*/  FSEL R18, R80, 1, P0 ;  /* 0x3f80000050127808 */ /* 0x000fe40000000000 */
[----:B---3--:R-:W-:Y:S01]  /*34f0*/  FSETP.GT.AND P0, PT, R34, 8.50705917302346158658e+37, PT ;  /* 0x7e8000002200780b */ /* 0x008fe20003f04000 */
[----:B0-----:R-:W-:-:S05]  /*3500*/  FADD R108, R107, R100 ;  /* 0x000000646b6c7221 */ /* 0x001fca0000000000 */
[----:B------:R-:W0:Y:S01]  /*3510*/  SHFL.BFLY PT, R109, R108, 0x1, 0x1f ;  /* 0x0c201f006c6d7f89 */ /* 0x000e2200000e0000 */
[----:B------:R-:W-:-:S06]  /*3520*/  FSETP.GEU.AND P4, PT, R34, 1.175494350822287508e-38, PT ;  /* 0x008000002200780b */ /* 0x000fcc0003f8e000 */
[----:B------:R-:W-:Y:S01]  /*3530*/  @P0 FMUL R34, R34, 0.25 ;  /* 0x3e80000022220820 */ /* 0x000fe20000400000 */
[----:B------:R-:W-:Y:S02]  /*3540*/  FSEL R35, R80, 1, P0 ;  /* 0x3f80000050237808 */ /* 0x000fe40000000000 */
[C---:B----4-:R-:W-:Y:S02]  /*3550*/  FSETP.GT.AND P0, PT, R102.reuse, 8.50705917302346158658e+37, PT ;  /* 0x7e8000006600780b */ /* 0x050fe40003f04000 */
[----:B------:R-:W-:Y:S02]  /*3560*/  FSETP.GEU.AND P3, PT, R102, 1.175494350822287508e-38, PT ;  /* 0x008000006600780b */ /* 0x000fe40003f6e000 */
[----:B------:R-:W-:-:S09]  /*3570*/  FSEL R40, R80, 1, P0 ;  /* 0x3f80000050287808 */ /* 0x000fd20000000000 */
[----:B------:R-:W-:Y:S01]  /*3580*/  @P0 FMUL R102, R102, 0.25 ;  /* 0x3e80000066660820 */ /* 0x000fe20000400000 */
[----:B0-----:R-:W-:Y:S01]  /*3590*/  FADD R109, R108, R109 ;  /* 0x0000006d6c6d7221 */ /* 0x001fe20000000000 */
[----:B-----5:R-:W-:-:S03]  /*35a0*/  FSETP.GT.AND P0, PT, R103, 8.50705917302346158658e+37, PT ;  /* 0x7e8000006700780b */ /* 0x020fc60003f04000 */
[----:B------:R-:W-:-:S04]  /*35b0*/  FADD R109, R109, c[0x0][0x178] ;  /* 0x00005e006d6d7621 */ /* 0x000fc80000000000 */
[----:B------:R-:W0:Y:S01]  /*35c0*/  MUFU.SQRT R100, R109 ;  /* 0x0000006d00647308 */ /* 0x000e220000002000 */
[----:B------:R-:W-:Y:S02]  /*35d0*/  FSETP.GEU.AND P2, PT, R103, 1.175494350822287508e-38, PT ;  /* 0x008000006700780b */ /* 0x000fe40003f4e000 */
[----:B------:R-:W-:-:S03]  /*35e0*/  FSEL R47, R80, 1, P0 ;  /* 0x3f800000502f7808 */ /* 0x000fc60000000000 */
[----:B------:R-:W-:Y:S01]  /*35f0*/  @P0 FMUL R103, R103, 0.25 ;  /* 0x3e80000067670820 */ /* 0x000fe20000400000 */
[----:B------:R-:W-:Y:S02]  /*3600*/  FSETP.GT.AND P0, PT, R104, 8.50705917302346158658e+37, PT ;  /* 0x7e8000006800780b */ /* 0x000fe40003f04000 */
[----:B--2---:R-:W-:Y:S02]  /*3610*/  FSETP.GT.AND P6, PT, R98, 8.50705917302346158658e+37, PT ;  /* 0x7e8000006200780b */ /* 0x004fe40003fc4000 */
[----:B------:R-:W-:Y:S02]  /*3620*/  P2R R101, PR, RZ, 0x20 ;  /* 0x00000020ff657803 */ /* 0x000fe40000000000 */
[----:B0-----:R-:W-:Y:S02]  /*3630*/  FSETP.GT.AND P5, PT, R100, 8.50705917302346158658e+37, PT ;  /* 0x7e8000006400780b */ /* 0x001fe40003fa4000 */
[----:B------:R-:W-:-:S05]  /*3640*/  FSETP.GEU.AND P1, PT, R104, 1.175494350822287508e-38, PT ;  /* 0x008000006800780b */ /* 0x000fca0003f2e000 */
[----:B------:R-:W-:Y:S01]  /*3650*/  @P0 FMUL R104, R104, 0.25 ;  /* 0x3e80000068680820 */ /* 0x000fe20000400000 */
[----:B------:R-:W-:Y:S02]  /*3660*/  FSEL R97, R80, 1, P0 ;  /* 0x3f80000050617808 */ /* 0x000fe40000000000 */
[C---:B------:R-:W-:Y:S01]  /*3670*/  FSETP.GEU.AND P0, PT, R98.reuse, 1.175494350822287508e-38, PT ;  /* 0x008000006200780b */ /* 0x040fe20003f0e000 */
[----:B------:R-:W-:Y:S01]  /*3680*/  @P6 FMUL R98, R98, 0.25 ;  /* 0x3e80000062626820 */ /* 0x000fe20000400000 */
[----:B------:R-:W-:Y:S02]  /*3690*/  FSEL R99, R80, 1, P6 ;  /* 0x3f80000050637808 */ /* 0x000fe40003000000 */
[C---:B------:R-:W-:Y:S01]  /*36a0*/  FSETP.GEU.AND P6, PT, R100.reuse, 1.175494350822287508e-38, PT ;  /* 0x008000006400780b */ /* 0x040fe20003fce000 */
[----:B------:R-:W-:Y:S01]  /*36b0*/  @P5 FMUL R100, R100, 0.25 ;  /* 0x3e80000064645820 */ /* 0x000fe20000400000 */
[----:B------:R-:W-:Y:S01]  /*36c0*/  FSEL R80, R80, 1, P5 ;  /* 0x3f80000050507808 */ /* 0x000fe20002800000 */
[----:B------:R-:W-:Y:S01]  /*36d0*/  @!P4 FMUL R34, R34, 16777216 ;  /* 0x4b8000002222c820 */ /* 0x000fe20000400000 */
[----:B------:R-:W-:-:S05]  /*36e0*/  ISETP.NE.AND P5, PT, R101, RZ, PT ;  /* 0x000000ff6500720c */ /* 0x000fca0003fa5270 */
[----:B------:R-:W0:Y:S01]  /*36f0*/  MUFU.RCP R34, R34 ;  /* 0x0000002200227308 */ /* 0x000e220000001000 */
[----:B------:R-:W-:-:S07]  /*3700*/  @!P4 FMUL R35, R35, 16777216 ;  /* 0x4b8000002323c820 */ /* 0x000fce0000400000 */
[----:B------:R-:W-:Y:S01]  /*3710*/  @!P5 FMUL R19, R19, 16777216 ;  /* 0x4b8000001313d820 */ /* 0x000fe20000400000 */
[----:B------:R-:W-:Y:S01]  /*3720*/  @!P5 FMUL R18, R18, 16777216 ;  /* 0x4b8000001212d820 */ /* 0x000fe20000400000 */
[----:B------:R-:W-:Y:S02]  /*3730*/  ISETP.NE.AND P5, PT, R83, RZ, PT ;  /* 0x000000ff5300720c */ /* 0x000fe40003fa5270 */
[----:B------:R-:W-:Y:S02]  /*3740*/  SHF.R.U32.HI R83, RZ, 0x4, R0 ;  /* 0x00000004ff537819 */ /* 0x000fe40000011600 */
[----:B------:R-:W1:Y:S01]  /*3750*/  MUFU.RCP R19, R19 ;  /* 0x0000001300137308 */ /* 0x000e620000001000 */
[----:B------:R-:W-:Y:S01]  /*3760*/  @!P2 FMUL R103, R103, 16777216 ;  /* 0x4b8000006767a820 */ /* 0x000fe20000400000 */
[----:B------:R-:W-:Y:S01]  /*3770*/  SGXT.U32 R83, R83, 0x3 ;  /* 0x000000035353781a */ /* 0x000fe20000000000 */
[----:B0-----:R-:W-:Y:S01]  /*3780*/  FMUL R106, R34, R35 ;  /* 0x00000023226a7220 */ /* 0x001fe20000400000 */
[----:B------:R-:W-:Y:S01]  /*3790*/  @!P6 FMUL R100, R100, 16777216 ;  /* 0x4b8000006464e820 */ /* 0x000fe20000400000 */
[----:B------:R-:W-:-:S02]  /*37a0*/  @!P3 FMUL R102, R102, 16777216 ;  /* 0x4b8000006666b820 */ /* 0x000fc40000400000 */
[----:B------:R0:W-:Y:S01]  /*37b0*/  STS [R83.X4+0x100], R25 ;  /* 0x0001001953007388 */ /* 0x0001e20000004800 */
[----:B------:R-:W2:Y:S01]  /*37c0*/  MUFU.RCP R34, R103 ;  /* 0x0000006700227308 */ /* 0x000ea20000001000 */
[----:B------:R-:W-:Y:S01]  /*37d0*/  @!P1 FMUL R104, R104, 16777216 ;  /* 0x4b80000068689820 */ /* 0x000fe20000400000 */
[----:B------:R-:W-:Y:S01]  /*37e0*/  ISETP.NE.AND P4, PT, R82, RZ, PT ;  /* 0x000000ff5200720c */ /* 0x000fe20003f85270 */
[----:B0-----:R-:W-:-:S05]  /*37f0*/  FMUL R25, R17, R106 ;  /* 0x0000006a11197220 */ /* 0x001fca0000400000 */
[----:B------:R-:W0:Y:S01]  /*3800*/  MUFU.RCP R17, R100 ;  /* 0x0000006400117308 */ /* 0x000e220000001000 */
[----:B------:R-:W-:Y:S01]  /*3810*/  @!P0 FMUL R98, R98, 16777216 ;  /* 0x4b80000062628820 */ /* 0x000fe20000400000 */
[----:B-1----:R-:W-:-:S06]  /*3820*/  FMUL R82, R19, R18 ;  /* 0x0000001213527220 */ /* 0x002fcc0000400000 */
[----:B------:R-:W1:Y:S01]  /*3830*/  MUFU.RCP R101, R102 ;  /* 0x0000006600657308 */ /* 0x000e620000001000 */
[----:B------:R-:W-:Y:S01]  /*3840*/  @!P2 FMUL R47, R47, 16777216 ;  /* 0x4b8000002f2fa820 */ /* 0x000fe20000400000 */
[----:B------:R-:W-:Y:S01]  /*3850*/  STS [R83.X4+0x40], R22 ;  /* 0x0000401653007388 */ /* 0x000fe20000004800 */
[-C--:B------:R-:W-:Y:S01]  /*3860*/  FMUL R18, R29, R82.reuse ;  /* 0x000000521d127220 */ /* 0x080fe20000400000 */
[-C--:B------:R-:W-:Y:S01]  /*3870*/  FMUL R19, R50, R82.reuse ;  /* 0x0000005232137220 */ /* 0x080fe20000400000 */
[----:B------:R-:W-:Y:S01]  /*3880*/  @!P0 FMUL R99, R99, 16777216 ;  /* 0x4b80000063638820 */ /* 0x000fe20000400000 */
[----:B------:R3:W-:Y:S01]  /*3890*/  STS [R83.X4+0xa0], R20 ;  /* 0x0000a01453007388 */ /* 0x0007e20000004800 */
[----:B------:R-:W-:Y:S01]  /*38a0*/  @!P6 FMUL R80, R80, 16777216 ;  /* 0x4b8000005050e820 */ /* 0x000fe20000400000 */
[----:B------:R-:W4:Y:S01]  /*38b0*/  MUFU.RCP R104, R104 ;  /* 0x0000006800687308 */ /* 0x000f220000001000 */
[-C--:B------:R-:W-:Y:S01]  /*38c0*/  FMUL R48, R48, R82.reuse ;  /* 0x0000005230307220 */ /* 0x080fe20000400000 */
[----:B------:R5:W-:Y:S01]  /*38d0*/  STS [R83.X4+0xc0], R21 ;  /* 0x0000c01553007388 */ /* 0x000be20000004800 */
[-C--:B------:R-:W-:Y:S01]  /*38e0*/  FMUL R27, R27, R82.reuse ;  /* 0x000000521b1b7220 */ /* 0x080fe20000400000 */
[-C--:B------:R-:W-:Y:S01]  /*38f0*/  FMUL R28, R28, R82.reuse ;  /* 0x000000521c1c7220 */ /* 0x080fe20000400000 */
[-C--:B------:R-:W-:Y:S01]  /*3900*/  FMUL R49, R49, R82.reuse ;  /* 0x0000005231317220 */ /* 0x080fe20000400000 */
[----:B------:R0:W-:Y:S01]  /*3910*/  STS [R83.X4+0x60], R23 ;  /* 0x0000601753007388 */ /* 0x0001e20000004800 */
[-C--:B------:R-:W-:Y:S01]  /*3920*/  FMUL R51, R51, R82.reuse ;  /* 0x0000005233337220 */ /* 0x080fe20000400000 */
[----:B---3--:R-:W-:Y:S01]  /*3930*/  FMUL R20, R16, R82 ;  /* 0x0000005210147220 */ /* 0x008fe20000400000 */
[-C--:B------:R-:W-:Y:S01]  /*3940*/  FMUL R22, R53, R106.reuse ;  /* 0x0000006a35167220 */ /* 0x080fe20000400000 */
[----:B------:R3:W-:Y:S01]  /*3950*/  STS [R83.X4+0xe0], R24 ;  /* 0x0000e01853007388 */ /* 0x0007e20000004800 */
[----:B------:R-:W4:Y:S01]  /*3960*/  MUFU.RCP R98, R98 ;  /* 0x0000006200627308 */ /* 0x000f220000001000 */
[-C--:B-----5:R-:W-:Y:S01]  /*3970*/  FMUL R21, R30, R106.reuse ;  /* 0x0000006a1e157220 */ /* 0x0a0fe20000400000 */
[-C--:B------:R-:W-:Y:S01]  /*3980*/  FMUL R52, R52, R106.reuse ;  /* 0x0000006a34347220 */ /* 0x080fe20000400000 */
[-C--:B------:R-:W-:Y:S01]  /*3990*/  FMUL R31, R31, R106.reuse ;  /* 0x0000006a1f1f7220 */ /* 0x080fe20000400000 */
[-C--:B------:R-:W-:Y:S01]  /*39a0*/  FMUL R54, R54, R106.reuse ;  /* 0x0000006a36367220 */ /* 0x080fe20000400000 */
[-C--:B0-----:R-:W-:Y:S01]  /*39b0*/  FMUL R23, R32, R106.reuse ;  /* 0x0000006a20177220 */ /* 0x081fe20000400000 */
[----:B------:R-:W-:Y:S01]  /*39c0*/  IADD3 R14, P0, R14, c[0x0][0x168], RZ ;  /* 0x00005a000e0e7a10 */ /* 0x000fe20007f1e0ff */
[----:B------:R-:W-:Y:S01]  /*39d0*/  @!P3 FMUL R40, R40, 16777216 ;  /* 0x4b8000002828b820 */ /* 0x000fe20000400000 */
[----:B--2---:R-:W-:Y:S01]  /*39e0*/  FMUL R34, R34, R47 ;  /* 0x0000002f22227220 */ /* 0x004fe20000400000 */
[----:B---3--:R-:W-:Y:S01]  /*39f0*/  FMUL R24, R55, R106 ;  /* 0x0000006a37187220 */ /* 0x008fe20000400000 */
[----:B------:R-:W-:Y:S01]  /*3a00*/  FMUL R53, R17, R80 ;  /* 0x0000005011357220 */ /* 0x000fe20000400000 */
[----:B------:R-:W-:Y:S01]  /*3a10*/  F2FP.PACK_AB R18, R19, R18 ;  /* 0x000000121312723e */ /* 0x000fe200000000ff */
[----:B-1----:R-:W-:Y:S01]  /*3a20*/  FMUL R40, R101, R40 ;  /* 0x0000002865287220 */ /* 0x002fe20000400000 */
[----:B------:R-:W-:Y:S01]  /*3a30*/  F2FP.PACK_AB R16, R27, R48 ;  /* 0x000000301b10723e */ /* 0x000fe200000000ff */
[----:B------:R-:W-:Y:S01]  /*3a40*/  FMUL R43, R43, R34 ;  /* 0x000000222b2b7220 */ /* 0x000fe20000400000 */
[----:B------:R-:W-:Y:S01]  /*3a50*/  F2FP.PACK_AB R17, R49, R28 ;  /* 0x0000001c3111723e */ /* 0x000fe200000000ff */
[----:B------:R-:W-:Y:S01]  /*3a60*/  FMUL R32, R63, R34 ;  /* 0x000000223f207220 */ /* 0x000fe20000400000 */
[----:B------:R-:W-:-:S02]  /*3a70*/  F2FP.PACK_AB R19, R51, R20 ;  /* 0x000000143313723e */ /* 0x000fc400000000ff */
[----:B------:R-:W-:Y:S02]  /*3a80*/  F2FP.PACK_AB R21, R22, R21 ;  /* 0x000000151615723e */ /* 0x000fe400000000ff */
[----:B------:R-:W-:Y:S02]  /*3a90*/  IADD3.X R15, R15, c[0x0][0x16c], RZ, P0, !PT ;  /* 0x00005b000f0f7a10 */ /* 0x000fe400007fe4ff */
[----:B------:R-:W-:Y:S02]  /*3aa0*/  F2FP.PACK_AB R20, R25, R52 ;  /* 0x000000341914723e */ /* 0x000fe400000000ff */
[----:B------:R-:W-:Y:S02]  /*3ab0*/  F2FP.PACK_AB R22, R54, R31 ;  /* 0x0000001f3616723e */ /* 0x000fe400000000ff */
[----:B------:R-:W-:Y:S02]  /*3ac0*/  F2FP.PACK_AB R23, R24, R23 ;  /* 0x000000171817723e */ /* 0x000fe400000000ff */
[----:B------:R-:W-:Y:S01]  /*3ad0*/  IADD3 R8, P0, R8, c[0x0][0x168], RZ ;  /* 0x00005a0008087a10 */ /* 0x000fe20007f1e0ff */
[-C--:B------:R-:W-:Y:S01]  /*3ae0*/  FMUL R56, R56, R40.reuse ;  /* 0x0000002838387220 */ /* 0x080fe20000400000 */
[----:B------:R-:W-:Y:S01]  /*3af0*/  FMUL R33, R33, R40 ;  /* 0x0000002821217220 */ /* 0x000fe20000400000 */
[----:B------:R0:W-:Y:S01]  /*3b00*/  @!P4 STG.E.128 [R90.64], R16 ;  /* 0x000000105a00c986 */ /* 0x0001e2000c101d04 */
[----:B------:R-:W-:Y:S01]  /*3b10*/  IADD3.X R9, R9, c[0x0][0x16c], RZ, P0, !PT ;  /* 0x00005b0009097a10 */ /* 0x000fe200007fe4ff */
[----:B------:R-:W-:Y:S01]  /*3b20*/  @!P1 FMUL R97, R97, 16777216 ;  /* 0x4b80000061619820 */ /* 0x000fe20000400000 */
[----:B------:R-:W-:Y:S01]  /*3b30*/  F2FP.PACK_AB R27, R32, R43 ;  /* 0x0000002b201b723e */ /* 0x000fe200000000ff */
[----:B------:R1:W-:Y:S01]  /*3b40*/  @!P5 STG.E.128 [R14.64], R20 ;  /* 0x000000140e00d986 */ /* 0x0003e2000c101d04 */
[----:B------:R-:W-:-:S02]  /*3b50*/  IADD3 R4, P0, R4, c[0x0][0x168], RZ ;  /* 0x00005a0004047a10 */ /* 0x000fc40007f1e0ff */
[----:B------:R-:W-:Y:S01]  /*3b60*/  IADD3 R32, P1, R11, c[0x0][0x168], RZ ;  /* 0x00005a000b207a10 */ /* 0x000fe20007f3e0ff */
[----:B----4-:R-:W-:Y:S01]  /*3b70*/  FMUL R104, R104, R97 ;  /* 0x0000006168687220 */ /* 0x010fe20000400000 */
[----:B------:R-:W-:Y:S01]  /*3b80*/  ISETP.NE.AND P6, PT, R84, RZ, PT ;  /* 0x000000ff5400720c */ /* 0x000fe20003fc5270 */
[----:B------:R2:W-:Y:S01]  /*3b90*/  STS [R83.X4+0x80], R26 ;  /* 0x0000801a53007388 */ /* 0x0005e20000004800 */
[----:B------:R-:W-:Y:S01]  /*3ba0*/  ISETP.NE.AND P2, PT, R85, RZ, PT ;  /* 0x000000ff5500720c */ /* 0x000fe20003f45270 */
[----:B------:R-:W-:Y:S01]  /*3bb0*/  FMUL R98, R98, R99 ;  /* 0x0000006362627220 */ /* 0x000fe20000400000 */
[----:B------:R-:W-:Y:S01]  /*3bc0*/  ISETP.NE.AND P3, PT, R86, RZ, PT ;  /* 0x000000ff5600720c */ /* 0x000fe20003f65270 */
[-C--:B------:R-:W-:Y:S01]  /*3bd0*/  FMUL R36, R36, R40.reuse ;  /* 0x0000002824247220 */ /* 0x080fe20000400000 */
[-C--:B------:R-:W-:Y:S01]  /*3be0*/  FMUL R57, R57, R40.reuse ;  /* 0x0000002839397220 */ /* 0x080fe20000400000 */
[----:B------:R-:W-:Y:S01]  /*3bf0*/  FMUL R37, R37, R40 ;  /* 0x0000002825257220 */ /* 0x000fe20000400000 */
[----:B0-----:R-:W-:-:S02]  /*3c00*/  F2FP.PACK_AB R16, R33, R56 ;  /* 0x000000382110723e */ /* 0x001fc400000000ff */
[----:B-1----:R-:W-:Y:S02]  /*3c10*/  LOP3.LUT R15, R5, 0x7f, R0, 0xf8, !PT ;  /* 0x0000007f050f7812 */ /* 0x002fe400078ef800 */
[----:B------:R-:W-:Y:S01]  /*3c20*/  IADD3.X R5, R7, c[0x0][0x16c], RZ, P0, !PT ;  /* 0x00005b0007057a10 */ /* 0x000fe200007fe4ff */
[-C--:B------:R-:W-:Y:S01]  /*3c30*/  FMUL R58, R58, R40.reuse ;  /* 0x000000283a3a7220 */ /* 0x080fe20000400000 */
[----:B------:R-:W-:Y:S01]  /*3c40*/  IADD3.X R33, R12, c[0x0][0x16c], RZ, P1, !PT ;  /* 0x00005b000c217a10 */ /* 0x000fe20000ffe4ff */
[-C--:B------:R-:W-:Y:S01]  /*3c50*/  FMUL R38, R38, R40.reuse ;  /* 0x0000002826267220 */ /* 0x080fe20000400000 */
[----:B------:R-:W-:Y:S01]  /*3c60*/  ISETP.GE.U32.AND P0, PT, R15, 0x1230, PT ;  /* 0x000012300f00780c */ /* 0x000fe20003f06070 */
[----:B------:R-:W-:Y:S01]  /*3c70*/  FMUL R59, R59, R40 ;  /* 0x000000283b3b7220 */ /* 0x000fe20000400000 */
[-C--:B------:R-:W-:Y:S01]  /*3c80*/  FMUL R41, R41, R34.reuse ;  /* 0x0000002229297220 */ /* 0x080fe20000400000 */
[-C--:B--2---:R-:W-:Y:S01]  /*3c90*/  FMUL R26, R61, R34.reuse ;  /* 0x000000223d1a7220 */ /* 0x084fe20000400000 */
[----:B------:R-:W-:Y:S01]  /*3ca0*/  ISETP.NE.AND P4, PT, R87, RZ, PT ;  /* 0x000000ff5700720c */ /* 0x000fe20003f85270 */
[-C--:B------:R-:W-:Y:S01]  /*3cb0*/  FMUL R60, R60, R34.reuse ;  /* 0x000000223c3c7220 */ /* 0x080fe20000400000 */
[----:B------:R-:W-:Y:S01]  /*3cc0*/  IADD3 R12, P1, R13, c[0x0][0x168], RZ ;  /* 0x00005a000d0c7a10 */ /* 0x000fe20007f3e0ff */
[-C--:B------:R-:W-:Y:S01]  /*3cd0*/  FMUL R39, R39, R34.reuse ;  /* 0x0000002227277220 */ /* 0x080fe20000400000 */
[-C--:B------:R-:W-:Y:S01]  /*3ce0*/  FMUL R42, R42, R34.reuse ;  /* 0x000000222a2a7220 */ /* 0x080fe20000400000 */
[----:B------:R-:W-:Y:S01]  /*3cf0*/  FMUL R29, R62, R34 ;  /* 0x000000223e1d7220 */ /* 0x000fe20000400000 */
[----:B------:R-:W-:Y:S01]  /*3d00*/  ISETP.NE.AND P5, PT, R88, RZ, PT ;  /* 0x000000ff5800720c */ /* 0x000fe20003fa5270 */
[----:B------:R0:W-:Y:S01]  /*3d10*/  STS [R83.X4+0x180], R34 ;  /* 0x0001802253007388 */ /* 0x0001e20000004800 */
        /* <DEDUP_REMOVED lines=8> */
[----:B------:R1:W-:Y:S01]  /*3da0*/  STS [R83.X4+0x160], R40 ;  /* 0x0001602853007388 */ /* 0x0003e20000004800 */
[-C--:B------:R-:W-:Y:S01]  /*3db0*/  FMUL R68, R68, R98.reuse ;  /* 0x0000006244447220 */ /* 0x080fe20000400000 */
[-C--:B------:R-:W-:Y:S01]  /*3dc0*/  FMUL R45, R45, R98.reuse ;  /* 0x000000622d2d7220 */ /* 0x080fe20000400000 */
[-C--:B------:R-:W-:Y:S01]  /*3dd0*/  FMUL R65, R65, R98.reuse ;  /* 0x0000006241417220 */ /* 0x080fe20000400000 */
[-C--:B0-----:R-:W-:Y:S01]  /*3de0*/  FMUL R34, R69, R98.reuse ;  /* 0x0000006245227220 */ /* 0x081fe20000400000 */
[-C--:B------:R-:W-:Y:S01]  /*3df0*/  FMUL R67, R67, R98.reuse ;  /* 0x0000006243437220 */ /* 0x080fe20000400000 */
[-C--:B------:R-:W-:Y:S01]  /*3e00*/  FMUL R92, R92, R98.reuse ;  /* 0x000000625c5c7220 */ /* 0x080fe20000400000 */
[-C--:B------:R-:W-:Y:S01]  /*3e10*/  FMUL R70, R70, R98.reuse ;  /* 0x0000006246467220 */ /* 0x080fe20000400000 */
[----:B------:R-:W-:Y:S01]  /*3e20*/  FMUL R95, R95, R98 ;  /* 0x000000625f5f7220 */ /* 0x000fe20000400000 */
[----:B------:R-:W-:Y:S01]  /*3e30*/  ISETP.GE.U32.AND.EX P0, PT, R2, RZ, PT, P0 ;  /* 0x000000ff0200720c */ /* 0x000fe20003f06100 */
[-C--:B------:R-:W-:Y:S01]  /*3e40*/  FMUL R72, R72, R53.reuse ;  /* 0x0000003548487220 */ /* 0x080fe20000400000 */
[-C--:B------:R-:W-:Y:S01]  /*3e50*/  FMUL R47, R44, R53.reuse ;  /* 0x000000352c2f7220 */ /* 0x080fe20000400000 */
[-C--:B------:R-:W-:Y:S01]  /*3e60*/  FMUL R64, R64, R53.reuse ;  /* 0x0000003540407220 */ /* 0x080fe20000400000 */
[-C--:B------:R-:W-:Y:S01]  /*3e70*/  FMUL R73, R73, R53.reuse ;  /* 0x0000003549497220 */ /* 0x080fe20000400000 */
[-C--:B------:R-:W-:Y:S01]  /*3e80*/  FMUL R66, R66, R53.reuse ;  /* 0x0000003542427220 */ /* 0x080fe20000400000 */
[-C--:B------:R-:W-:Y:S01]  /*3e90*/  FMUL R49, R74, R53.reuse ;  /* 0x000000354a317220 */ /* 0x080fe20000400000 */
[-C--:B------:R-:W-:Y:S01]  /*3ea0*/  FMUL R71, R71, R53.reuse ;  /* 0x0000003547477220 */ /* 0x080fe20000400000 */
[----:B-1----:R-:W-:Y:S01]  /*3eb0*/  FMUL R40, R75, R53 ;  /* 0x000000354b287220 */ /* 0x002fe20000400000 */
[----:B------:R-:W-:-:S02]  /*3ec0*/  IADD3.X R13, R10, c[0x0][0x16c], RZ, P1, !PT ;  /* 0x00005b000a0d7a10 */ /* 0x000fc40000ffe4ff */
[----:B------:R-:W-:Y:S02]  /*3ed0*/  F2FP.PACK_AB R17, R57, R36 ;  /* 0x000000243911723e */ /* 0x000fe400000000ff */
[----:B------:R-:W-:Y:S02]  /*3ee0*/  F2FP.PACK_AB R18, R58, R37 ;  /* 0x000000253a12723e */ /* 0x000fe400000000ff */
[----:B------:R-:W-:Y:S02]  /*3ef0*/  F2FP.PACK_AB R19, R59, R38 ;  /* 0x000000263b13723e */ /* 0x000fe400000000ff */
[----:B------:R-:W-:Y:S02]  /*3f00*/  F2FP.PACK_AB R25, R26, R41 ;  /* 0x000000291a19723e */ /* 0x000fe400000000ff */
[----:B------:R-:W-:Y:S02]  /*3f10*/  IADD3 R10, P1, R3, c[0x0][0x168], RZ ;  /* 0x00005a00030a7a10 */ /* 0x000fe40007f3e0ff */
[----:B------:R-:W-:-:S02]  /*3f20*/  F2FP.PACK_AB R24, R39, R60 ;  /* 0x0000003c2718723e */ /* 0x000fc400000000ff */
[----:B------:R-:W-:Y:S02]  /*3f30*/  F2FP.PACK_AB R26, R29, R42 ;  /* 0x0000002a1d1a723e */ /* 0x000fe400000000ff */
[----:B------:R-:W-:Y:S02]  /*3f40*/  F2FP.PACK_AB R28, R46, R77 ;  /* 0x0000004d2e1c723e */ /* 0x000fe400000000ff */
[----:B------:R-:W-:Y:S02]  /*3f50*/  F2FP.PACK_AB R29, R89, R76 ;  /* 0x0000004c591d723e */ /* 0x000fe400000000ff */
[----:B------:R-:W-:Y:S02]  /*3f60*/  F2FP.PACK_AB R30, R35, R30 ;  /* 0x0000001e231e723e */ /* 0x000fe400000000ff */
[----:B------:R-:W-:Y:S02]  /*3f70*/  F2FP.PACK_AB R31, R96, R93 ;  /* 0x0000005d601f723e */ /* 0x000fe400000000ff */
[----:B------:R-:W-:-:S02]  /*3f80*/  F2FP.PACK_AB R20, R45, R68 ;  /* 0x000000442d14723e */ /* 0x000fc400000000ff */
[----:B------:R-:W-:Y:S02]  /*3f90*/  F2FP.PACK_AB R21, R34, R65 ;  /* 0x000000412215723e */ /* 0x000fe400000000ff */
[----:B------:R-:W-:Y:S02]  /*3fa0*/  F2FP.PACK_AB R22, R92, R67 ;  /* 0x000000435c16723e */ /* 0x000fe400000000ff */
[----:B------:R-:W-:Y:S01]  /*3fb0*/  F2FP.PACK_AB R23, R95, R70 ;  /* 0x000000465f17723e */ /* 0x000fe200000000ff */
[----:B------:R-:W-:Y:S01]  /*3fc0*/  @!P6 STG.E.128 [R32.64], R16 ;  /* 0x000000102000e986 */ /* 0x000fe2000c101d04 */
[----:B------:R-:W-:Y:S02]  /*3fd0*/  F2FP.PACK_AB R72, R47, R72 ;  /* 0x000000482f48723e */ /* 0x000fe400000000ff */
[----:B------:R-:W-:Y:S02]  /*3fe0*/  F2FP.PACK_AB R73, R73, R64 ;  /* 0x000000404949723e */ /* 0x000fe400000000ff */
[----:B------:R-:W-:-:S02]  /*3ff0*/  F2FP.PACK_AB R74, R49, R66 ;  /* 0x00000042314a723e */ /* 0x000fc400000000ff */
[----:B------:R-:W-:Y:S02]  /*4000*/  IADD3.X R11, R6, c[0x0][0x16c], RZ, P1, !PT ;  /* 0x00005b00060b7a10 */ /* 0x000fe40000ffe4ff */
[----:B------:R-:W-:Y:S01]  /*4010*/  F2FP.PACK_AB R75, R40, R71 ;  /* 0x00000047284b723e */ /* 0x000fe200000000ff */
[----:B------:R-:W-:Y:S04]  /*4020*/  @!P2 STG.E.128 [R8.64], R24 ;  /* 0x000000180800a986 */ /* 0x000fe8000c101d04 */
[----:B------:R-:W-:Y:S04]  /*4030*/  @!P3 STG.E.128 [R12.64], R28 ;  /* 0x0000001c0c00b986 */ /* 0x000fe8000c101d04 */
[----:B------:R-:W-:Y:S04]  /*4040*/  @!P4 STG.E.128 [R4.64], R20 ;  /* 0x000000140400c986 */ /* 0x000fe8000c101d04 */
[----:B------:R-:W-:Y:S04]  /*4050*/  STS [R83.X4], R81 ;  /* 0x0000005153007388 */ /* 0x000fe80000004800 */
[----:B------:R-:W-:Y:S04]  /*4060*/  STS [R83.X4+0x20], R78 ;  /* 0x0000204e53007388 */ /* 0x000fe80000004800 */
[----:B------:R-:W-:Y:S04]  /*4070*/  STS [R83.X4+0x120], R82 ;  /* 0x0001205253007388 */ /* 0x000fe80000004800 */
[----:B------:R-:W-:Y:S04]  /*4080*/  STS [R83.X4+0x140], R106 ;  /* 0x0001406a53007388 */ /* 0x000fe80000004800 */
[----:B------:R-:W-:Y:S04]  /*4090*/  STS [R83.X4+0x1a0], R104 ;  /* 0x0001a06853007388 */ /* 0x000fe80000004800 */
[----:B------:R-:W-:Y:S04]  /*40a0*/  STS [R83.X4+0x1c0], R98 ;  /* 0x0001c06253007388 */ /* 0x000fe80000004800 */
[----:B------:R-:W-:Y:S04]  /*40b0*/  STS [R83.X4+0x1e0], R53 ;  /* 0x0001e03553007388 */ /* 0x000fe80000004800 */
[----:B------:R-:W-:Y:S04]  /*40c0*/  @!P5 STG.E.128 [R10.64], R72 ;  /* 0x000000480a00d986 */ /* 0x000fe8000c101d04 */
[----:B------:R-:W-:Y:S06]  /*40d0*/  BAR.SYNC 0x0 ;  /* 0x0000000000007b1d */ /* 0x000fec0000000000 */
[----:B------:R-:W-:Y:S05]  /*40e0*/  @P0 EXIT ;  /* 0x000000000000094d */ /* 0x000fea0003800000 */
[----:B------:R-:W-:Y:S02]  /*40f0*/  LOP3.LUT R0, R0, 0x7f, RZ, 0xc0, !PT ;  /* 0x0000007f00007812 */ /* 0x000fe400078ec0ff */
[----:B------:R-:W-:-:S03]  /*4100*/  LEA R4, P0, R15, c[0x0][0x170], 0x2 ;  /* 0x00005c000f047a11 */ /* 0x000fc600078010ff */
[----:B------:R-:W0:Y:S01]  /*4110*/  LDS R3, [R0.X4] ;  /* 0x0000000000037984 */ /* 0x000e220000004800 */
[----:B------:R-:W-:-:S05]  /*4120*/  LEA.HI.X R5, R15, c[0x0][0x174], R2, 0x2, P0 ;  /* 0x00005d000f057a11 */ /* 0x000fca00000f1402 */
[----:B0-----:R-:W-:Y:S01]  /*4130*/  STG.E [R4.64], R3 ;  /* 0x0000000304007986 */ /* 0x001fe2000c101904 */
[----:B------:R-:W-:Y:S05]  /*4140*/  EXIT ;  /* 0x000000000000794d */ /* 0x000fea0003800000 */
.L_x_0:
[----:B------:R-:W-:-:S00]  /*4150*/  BRA `(.L_x_0) ;  /* 0xfffffff000007947 */ /* 0x000fc0000383ffff */
[----:B------:R-:W-:-:S00]  /*4160*/  NOP ;  /* 0x0000000000007918 */ /* 0x000fc00000000000 */
        /* <DEDUP_REMOVED lines=9> */
.L_x_1:


//--------------------- .nv.global.init           --------------------------
	.section	.nv.global.init,"aw",@progbits
.nv.global.init:
	.type		_$_str,@object
	.size		_$_str,(_$_str_$_2 - _$_str)
_$_str:
        /*0000*/ 	.byte	0x5f, 0x5f, 0x43, 0x55, 0x44, 0x41, 0x5f, 0x46, 0x54, 0x5a, 0x00
	.type		_$_str_$_2,@object
	.size		_$_str_$_2,(.L_1 - _$_str_$_2)
_$_str_$_2:
        /*000b*/ 	.byte	0x5f, 0x5f, 0x43, 0x55, 0x44, 0x41, 0x5f, 0x50, 0x52, 0x45, 0x43, 0x5f, 0x53, 0x51, 0x52, 0x54
        /*001b*/ 	.byte	0x00
.L_1:


//--------------------- .nv.shared.l2norm_fwd_kernel --------------------------
	.section	.nv.shared.l2norm_fwd_kernel,"aw",@nobits
	.align	16
